def matmul_kernel(
    a_ptr,
    b_ptr,
    c_ptr,
    M,
    N,
    K,
    stride_am,
    stride_ak,
    stride_bk,
    stride_bn,
    stride_cm,
    stride_cn,
    BLOCK_M: tl.constexpr,
    BLOCK_N: tl.constexpr,
    BLOCK_K: tl.constexpr,
    GROUP_M: tl.constexpr,
):
    pid = tl.program_id(axis=0)
    num_pid_m = tl.cdiv(M, BLOCK_M)
    num_pid_n = tl.cdiv(N, BLOCK_N)
    num_pid_in_group = GROUP_M * num_pid_n
    group_id = pid // num_pid_in_group
    first_pid_m = group_id * GROUP_M
    group_size_m = min(num_pid_m - first_pid_m, GROUP_M)
    pid_m = first_pid_m + ((pid % num_pid_in_group) % group_size_m)
    pid_n = (pid % num_pid_in_group) // group_size_m

    offs_am = (pid_m * BLOCK_M + tl.arange(0, BLOCK_M)) % M
    offs_bn = (pid_n * BLOCK_N + tl.arange(0, BLOCK_N)) % N
    offs_k = tl.arange(0, BLOCK_K)
    a_ptrs = a_ptr + offs_am[:, None] * stride_am + offs_k[None, :] * stride_ak
    b_ptrs = b_ptr + offs_k[:, None] * stride_bk + offs_bn[None, :] * stride_bn

    acc = tl.zeros((BLOCK_M, BLOCK_N), dtype=tl.float32)
    for kk in range(0, tl.cdiv(K, BLOCK_K)):
        a = tl.load(a_ptrs, mask=offs_k[None, :] < K - kk * BLOCK_K, other=0.0)
        b = tl.load(b_ptrs, mask=offs_k[:, None] < K - kk * BLOCK_K, other=0.0)
        acc = tl.dot(a, b, acc)
        a_ptrs += BLOCK_K * stride_ak
        b_ptrs += BLOCK_K * stride_bk

    c = acc.to(c_ptr.dtype.element_ty)
    offs_cm = pid_m * BLOCK_M + tl.arange(0, BLOCK_M)
    offs_cn = pid_n * BLOCK_N + tl.arange(0, BLOCK_N)
    c_ptrs = c_ptr + offs_cm[:, None] * stride_cm + offs_cn[None, :] * stride_cn
    mask = (offs_cm[:, None] < M) & (offs_cn[None, :] < N)
    tl.store(c_ptrs, c, mask=mask)

# config = {"BLOCK_K": 64, "BLOCK_M": 64, "BLOCK_N": 16, "GROUP_M": 8, "arch": "sm_100", "dtype": "fp16", "num_ctas": 1, "num_stages": 3, "num_warps": 4}
# arch = sm_100


// ===== COMPILED SASS (sm_100a) =====

	.target	sm_100a

	.elftype	@"ET_EXEC"


//--------------------- .note.nv.tkinfo           --------------------------
	.section	.note.nv.tkinfo,"",@"SHT_NOTE"
	.sectionflags	@"SHF_NOTE_NV_TKINFO"
	.tkinfo
        /*0018*/ 	.word	0x00000081
        /*0030*/ 	.string	""
        /*0030*/ 	.string	"ptxas-blackwell"
        /*0030*/ 	.string	"Cuda compilation tools, release 12.9, V12.9.86"
        /*0030*/ 	.string	"Build cuda_12.9.r12.9/compiler.36037853_0"
        /*0030*/ 	.string	"-v  -suppress-debug-info  -lineinfo  -arch sm_100a "



//--------------------- .note.nv.cuver            --------------------------
	.section	.note.nv.cuver,"",@"SHT_NOTE"
	.sectionflags	@"SHF_NOTE_NV_CUVER"
        /*0018*/ 	.short	0x0001
        /*001a*/ 	.short	0x0064
        /*001c*/ 	.short	0x0001
        /*001e*/ 	.short	0x0000
        /*0020*/ 	.short	0x0001
        /*0022*/ 	.short	0x0000


//--------------------- .nv.info                  --------------------------
	.section	.nv.info,"",@"SHT_CUDA_INFO"
	.align	4


	//----- nvinfo : EIATTR_REGCOUNT
	.align		4
        /*0000*/ 	.byte	0x04, 0x2f
        /*0002*/ 	.short	(.L_4 - .L_3)
	.align		4
.L_3:
        /*0004*/ 	.word	index@(matmul_kernel)
        /*0008*/ 	.word	0x000000a8


	//----- nvinfo : EIATTR_FRAME_SIZE
	.align		4
.L_4:
        /*000c*/ 	.byte	0x04, 0x11
        /*000e*/ 	.short	(.L_6 - .L_5)
	.align		4
.L_5:
        /*0010*/ 	.word	index@($__internal_2_$__cuda_sm10x_tcgen05_guardrail_trap_unallocated_columns_being_dealloced)
        /*0014*/ 	.word	0x00000000


	//----- nvinfo : EIATTR_FRAME_SIZE
	.align		4
.L_6:
        /*0018*/ 	.byte	0x04, 0x11
        /*001a*/ 	.short	(.L_8 - .L_7)
	.align		4
.L_7:
        /*001c*/ 	.word	index@($__internal_1_$__cuda_sm10x_tcgen05_guardrail_trap_phase_invalid_during_alloc)
        /*0020*/ 	.word	0x00000000


	//----- nvinfo : EIATTR_FRAME_SIZE
	.align		4
.L_8:
        /*0024*/ 	.byte	0x04, 0x11
        /*0026*/ 	.short	(.L_10 - .L_9)
	.align		4
.L_9:
        /*0028*/ 	.word	index@($__internal_0_$__cuda_sm10x_tcgen05_guardrail_trap_col_being_dealloced_not_returned_by_alloc)
        /*002c*/ 	.word	0x00000000


	//----- nvinfo : EIATTR_FRAME_SIZE
	.align		4
.L_10:
        /*0030*/ 	.byte	0x04, 0x11
        /*0032*/ 	.short	(.L_12 - .L_11)
	.align		4
.L_11:
        /*0034*/ 	.word	index@(matmul_kernel)
        /*0038*/ 	.word	0x00000000


	//----- nvinfo : EIATTR_MIN_STACK_SIZE
	.align		4
.L_12:
        /*003c*/ 	.byte	0x04, 0x12
        /*003e*/ 	.short	(.L_14 - .L_13)
	.align		4
.L_13:
        /*0040*/ 	.word	index@(matmul_kernel)
        /*0044*/ 	.word	0x00000000
.L_14:


//--------------------- .nv.info.matmul_kernel    --------------------------
	.section	.nv.info.matmul_kernel,"",@"SHT_CUDA_INFO"
	.sectionflags	@""
	.align	4


	//----- nvinfo : EIATTR_CUDA_API_VERSION
	.align		4
        /*0000*/ 	.byte	0x04, 0x37
        /*0002*/ 	.short	(.L_16 - .L_15)
.L_15:
        /*0004*/ 	.word	0x00000081


	//----- nvinfo : EIATTR_KPARAM_INFO
	.align		4
.L_16:
        /*0008*/ 	.byte	0x04, 0x17
        /*000a*/ 	.short	(.L_18 - .L_17)
.L_17:
        /*000c*/ 	.word	0x00000000
        /*0010*/ 	.short	0x000d
        /*0012*/ 	.short	0x0048
        /*0014*/ 	.byte	0x00, 0xf4, 0x21, 0x00


	//----- nvinfo : EIATTR_KPARAM_INFO
	.align		4
.L_18:
        /*0018*/ 	.byte	0x04, 0x17
        /*001a*/ 	.short	(.L_20 - .L_19)
.L_19:
        /*001c*/ 	.word	0x00000000
        /*0020*/ 	.short	0x000c
        /*0022*/ 	.short	0x0040
        /*0024*/ 	.byte	0x00, 0xf4, 0x21, 0x00


	//----- nvinfo : EIATTR_KPARAM_INFO
	.align		4
.L_20:
        /*0028*/ 	.byte	0x04, 0x17
        /*002a*/ 	.short	(.L_22 - .L_21)
.L_21:
        /*002c*/ 	.word	0x00000000
        /*0030*/ 	.short	0x000b
        /*0032*/ 	.short	0x0038
        /*0034*/ 	.byte	0x00, 0xf0, 0x11, 0x00


	//----- nvinfo : EIATTR_KPARAM_INFO
	.align		4
.L_22:
        /*0038*/ 	.byte	0x04, 0x17
        /*003a*/ 	.short	(.L_24 - .L_23)
.L_23:
        /*003c*/ 	.word	0x00000000
        /*0040*/ 	.short	0x000a
        /*0042*/ 	.short	0x0034
        /*0044*/ 	.byte	0x00, 0xf0, 0x11, 0x00


	//----- nvinfo : EIATTR_KPARAM_INFO
	.align		4
.L_24:
        /*0048*/ 	.byte	0x04, 0x17
        /*004a*/ 	.short	(.L_26 - .L_25)
.L_25:
        /*004c*/ 	.word	0x00000000
        /*0050*/ 	.short	0x0009
        /*0052*/ 	.short	0x0030
        /*0054*/ 	.byte	0x00, 0xf0, 0x11, 0x00


	//----- nvinfo : EIATTR_KPARAM_INFO
	.align		4
.L_26:
        /*0058*/ 	.byte	0x04, 0x17
        /*005a*/ 	.short	(.L_28 - .L_27)
.L_27:
        /*005c*/ 	.word	0x00000000
        /*0060*/ 	.short	0x0008
        /*0062*/ 	.short	0x002c
        /*0064*/ 	.byte	0x00, 0xf0, 0x11, 0x00


	//----- nvinfo : EIATTR_KPARAM_INFO
	.align		4
.L_28:
        /*0068*/ 	.byte	0x04, 0x17
        /*006a*/ 	.short	(.L_30 - .L_29)
.L_29:
        /*006c*/ 	.word	0x00000000
        /*0070*/ 	.short	0x0007
        /*0072*/ 	.short	0x0028
        /*0074*/ 	.byte	0x00, 0xf0, 0x11, 0x00


	//----- nvinfo : EIATTR_KPARAM_INFO
	.align		4
.L_30:
        /*0078*/ 	.byte	0x04, 0x17
        /*007a*/ 	.short	(.L_32 - .L_31)
.L_31:
        /*007c*/ 	.word	0x00000000
        /*0080*/ 	.short	0x0006
        /*0082*/ 	.short	0x0024
        /*0084*/ 	.byte	0x00, 0xf0, 0x11, 0x00


	//----- nvinfo : EIATTR_KPARAM_INFO
	.align		4
.L_32:
        /*0088*/ 	.byte	0x04, 0x17
        /*008a*/ 	.short	(.L_34 - .L_33)
.L_33:
        /*008c*/ 	.word	0x00000000
        /*0090*/ 	.short	0x0005
        /*0092*/ 	.short	0x0020
        /*0094*/ 	.byte	0x00, 0xf0, 0x11, 0x00


	//----- nvinfo : EIATTR_KPARAM_INFO
	.align		4
.L_34:
        /*0098*/ 	.byte	0x04, 0x17
        /*009a*/ 	.short	(.L_36 - .L_35)
.L_35:
        /*009c*/ 	.word	0x00000000
        /*00a0*/ 	.short	0x0004
        /*00a2*/ 	.short	0x001c
        /*00a4*/ 	.byte	0x00, 0xf0, 0x11, 0x00


	//----- nvinfo : EIATTR_KPARAM_INFO
	.align		4
.L_36:
        /*00a8*/ 	.byte	0x04, 0x17
        /*00aa*/ 	.short	(.L_38 - .L_37)
.L_37:
        /*00ac*/ 	.word	0x00000000
        /*00b0*/ 	.short	0x0003
        /*00b2*/ 	.short	0x0018
        /*00b4*/ 	.byte	0x00, 0xf0, 0x11, 0x00


	//----- nvinfo : EIATTR_KPARAM_INFO
	.align		4
.L_38:
        /*00b8*/ 	.byte	0x04, 0x17
        /*00ba*/ 	.short	(.L_40 - .L_39)
.L_39:
        /*00bc*/ 	.word	0x00000000
        /*00c0*/ 	.short	0x0002
        /*00c2*/ 	.short	0x0010
        /*00c4*/ 	.byte	0x00, 0xf4, 0x21, 0x00


	//----- nvinfo : EIATTR_KPARAM_INFO
	.align		4
.L_40:
        /*00c8*/ 	.byte	0x04, 0x17
        /*00ca*/ 	.short	(.L_42 - .L_41)
.L_41:
        /*00cc*/ 	.word	0x00000000
        /*00d0*/ 	.short	0x0001
        /*00d2*/ 	.short	0x0008
        /*00d4*/ 	.byte	0x00, 0xf4, 0x21, 0x00


	//----- nvinfo : EIATTR_KPARAM_INFO
	.align		4
.L_42:
        /*00d8*/ 	.byte	0x04, 0x17
        /*00da*/ 	.short	(.L_44 - .L_43)
.L_43:
        /*00dc*/ 	.word	0x00000000
        /*00e0*/ 	.short	0x0000
        /*00e2*/ 	.short	0x0000
        /*00e4*/ 	.byte	0x00, 0xf4, 0x21, 0x00


	//----- nvinfo : EIATTR_AT_ENTRY_FRAGMENTS
	.align		4
.L_44:
        /*00e8*/ 	.byte	0x04, 0x4f
        /*00ea*/ 	.short	(.L_46 - .L_45)


	//   ....[0]....
.L_45:
        /*00ec*/ 	.word	0x00000004


	//----- nvinfo : EIATTR_RESERVED_SMEM_USED
	.align		4
.L_46:
        /*00f0*/ 	.byte	0x01, 0x41
	.zero		2


	//----- nvinfo : EIATTR_SPARSE_MMA_MASK
	.align		4
        /*00f4*/ 	.byte	0x03, 0x50
        /*00f6*/ 	.short	0x0000


	//----- nvinfo : EIATTR_TCGEN05_1CTA_USED
	.align		4
        /*00f8*/ 	.byte	0x01, 0x51
	.zero		2


	//----- nvinfo : EIATTR_MAXREG_COUNT
	.align		4
        /*00fc*/ 	.byte	0x03, 0x1b
        /*00fe*/ 	.short	0x00ff


	//----- nvinfo : EIATTR_NUM_BARRIERS
	.align		4
        /*0100*/ 	.byte	0x02, 0x4c
        /*0102*/ 	.byte	0x01
	.zero		1


	//----- nvinfo : EIATTR_INT_WARP_WIDE_INSTR_OFFSETS
	.align		4
        /*0104*/ 	.byte	0x04, 0x31
        /*0106*/ 	.short	(.L_48 - .L_47)


	//   ....[0]....
.L_47:
        /*0108*/ 	.word	0x00001340


	//   ....[1]....
        /*010c*/ 	.word	0x00001380


	//   ....[2]....
        /*0110*/ 	.word	0x00002580


	//   ....[3]....
        /*0114*/ 	.word	0x00004ad0


	//   ....[4]....
        /*0118*/ 	.word	0x00004b20


	//----- nvinfo : EIATTR_COOP_GROUP_MASK_REGIDS
	.align		4
.L_48:
        /*011c*/ 	.byte	0x04, 0x29
        /*011e*/ 	.short	(.L_50 - .L_49)


	//   ....[0]....
.L_49:
        /*0120*/ 	.word	0xffffffff


	//   ....[1]....
        /*0124*/ 	.word	0xffffffff


	//   ....[2]....
        /*0128*/ 	.word	0xffffffff


	//   ....[3]....
        /*012c*/ 	.word	0xffffffff


	//----- nvinfo : EIATTR_COOP_GROUP_INSTR_OFFSETS
	.align		4
.L_50:
        /*0130*/ 	.byte	0x04, 0x28
        /*0132*/ 	.short	(.L_52 - .L_51)


	//   ....[0]....
.L_51:
        /*0134*/ 	.word	0x00000070


	//   ....[1]....
        /*0138*/ 	.word	0x00000320


	//   ....[2]....
        /*013c*/ 	.word	0x00004970


	//   ....[3]....
        /*0140*/ 	.word	0x00004bd0


	//----- nvinfo : EIATTR_VRC_CTA_INIT_COUNT
	.align		4
.L_52:
        /*0144*/ 	.byte	0x02, 0x4a
        /*0146*/ 	.byte	0x80
	.zero		1


	//----- nvinfo : EIATTR_MBARRIER_INSTR_OFFSETS
	.align		4
        /*0148*/ 	.byte	0x04, 0x39
        /*014a*/ 	.short	(.L_54 - .L_53)


	//   ....[0]....
.L_53:
        /*014c*/ 	.word	0x000014c0
        /*0150*/ 	.word	0x000000ff
        /*0154*/ 	.word	0x00000000
        /*0158*/ 	.short	0x0100
        /*015a*/ 	.byte	0x0b
	.zero		1


	//   ....[1]....
        /*015c*/ 	.word	0x000025c0
        /*0160*/ 	.word	0x000000ff
        /*0164*/ 	.word	0x00005008
        /*0168*/ 	.short	0x0100
        /*016a*/ 	.byte	0x09
	.zero		1


	//   ....[2]....
        /*016c*/ 	.word	0x00003540
        /*0170*/ 	.word	0x000000ff
        /*0174*/ 	.word	0x00000000
        /*0178*/ 	.short	0x010a
        /*017a*/ 	.byte	0x0b
	.zero		1


	//   ....[3]....
        /*017c*/ 	.word	0x00004410
        /*0180*/ 	.word	0x000000ff
        /*0184*/ 	.word	0x00000000
        /*0188*/ 	.short	0x010a
        /*018a*/ 	.byte	0x0b
	.zero		1


	//   ....[4]....
        /*018c*/ 	.word	0x00004560
        /*0190*/ 	.word	0x000000ff
        /*0194*/ 	.word	0x00005000
        /*0198*/ 	.short	0x0108
        /*019a*/ 	.byte	0x09
	.zero		1


	//   ....[5]....
        /*019c*/ 	.word	0x000045f0
        /*01a0*/ 	.word	0x000000ff
        /*01a4*/ 	.word	0x00005008
        /*01a8*/ 	.short	0x0108
        /*01aa*/ 	.byte	0x09
	.zero		1


	//   ....[6]....
        /*01ac*/ 	.word	0x00004bf0
        /*01b0*/ 	.word	0x000000ff
        /*01b4*/ 	.word	0x00000000
        /*01b8*/ 	.short	0x010a
        /*01ba*/ 	.byte	0x0b
	.zero		1


	//   ....[7]....
        /*01bc*/ 	.word	0x00004c20
        /*01c0*/ 	.word	0x000000ff
        /*01c4*/ 	.word	0x00000000
        /*01c8*/ 	.short	0x010a
        /*01ca*/ 	.byte	0x0b
	.zero		1


	//----- nvinfo : EIATTR_NUM_MBARRIERS
	.align		4
.L_54:
        /*01cc*/ 	.byte	0x03, 0x38
        /*01ce*/ 	.short	0x0002


	//----- nvinfo : EIATTR_EXIT_INSTR_OFFSETS
	.align		4
        /*01d0*/ 	.byte	0x04, 0x1c
        /*01d2*/ 	.short	(.L_56 - .L_55)


	//   ....[0]....
.L_55:
        /*01d4*/ 	.word	0x00004be0


	//----- nvinfo : EIATTR_REQNTID
	.align		4
.L_56:
        /*01d8*/ 	.byte	0x04, 0x10
        /*01da*/ 	.short	(.L_58 - .L_57)
.L_57:
        /*01dc*/ 	.word	0x00000080
        /*01e0*/ 	.word	0x00000001
        /*01e4*/ 	.word	0x00000001


	//----- nvinfo : EIATTR_CRS_STACK_SIZE
	.align		4
.L_58:
        /*01e8*/ 	.byte	0x04, 0x1e
        /*01ea*/ 	.short	(.L_60 - .L_59)
.L_59:
        /*01ec*/ 	.word	0x00000000


	//----- nvinfo : EIATTR_CBANK_PARAM_SIZE
	.align		4
.L_60:
        /*01f0*/ 	.byte	0x03, 0x19
        /*01f2*/ 	.short	0x0050


	//----- nvinfo : EIATTR_PARAM_CBANK
	.align		4
        /*01f4*/ 	.byte	0x04, 0x0a
        /*01f6*/ 	.short	(.L_62 - .L_61)
	.align		4
.L_61:
        /*01f8*/ 	.word	index@(.nv.constant0.matmul_kernel)
        /*01fc*/ 	.short	0x0380
        /*01fe*/ 	.short	0x0050


	//----- nvinfo : EIATTR_SW_WAR
	.align		4
.L_62:
        /*0200*/ 	.byte	0x04, 0x36
        /*0202*/ 	.short	(.L_64 - .L_63)
.L_63:
        /*0204*/ 	.word	0x00000008
.L_64:


//--------------------- .nv.compat                --------------------------
	.section	.nv.compat,"",@"SHT_CUDA_COMPAT_INFO"
	.align	4
        /*0000*/ 	.byte	0x02, 0x02, 0x02, 0x00, 0x02, 0x05, 0x05, 0x00, 0x02, 0x03, 0x00, 0x00, 0x02, 0x06, 0x01, 0x00


//--------------------- .nv.callgraph             --------------------------
	.section	.nv.callgraph,"",@"SHT_CUDA_CALLGRAPH"
	.align	4
	.sectionentsize	8
	.align		4
        /*0000*/ 	.word	0x00000000
	.align		4
        /*0004*/ 	.word	0xffffffff
	.align		4
        /*0008*/ 	.word	0x00000000
	.align		4
        /*000c*/ 	.word	0xfffffffe
	.align		4
        /*0010*/ 	.word	0x00000000
	.align		4
        /*0014*/ 	.word	0xfffffffd
	.align		4
        /*0018*/ 	.word	0x00000000
	.align		4
        /*001c*/ 	.word	0xfffffffc


//--------------------- .text.matmul_kernel       --------------------------
	.section	.text.matmul_kernel,"ax",@progbits
	.align	128
        .global         matmul_kernel
        .type           matmul_kernel,@function
        .size           matmul_kernel,(.L_x_20 - matmul_kernel)
        .other          matmul_kernel,@"STO_CUDA_ENTRY STV_DEFAULT"
matmul_kernel:
.text.matmul_kernel:
[----:B------:R-:W0:Y:S01]  /*0000*/  LDC R1, c[0x0][0x37c] ;  /* 0x0000df00ff017b82 */ /* 0x000e220000000800 */
[----:B------:R-:W1:Y:S01]  /*0010*/  S2R R18, SR_TID.X ;  /* 0x0000000000127919 */ /* 0x000e620000002100 */
[----:B------:R-:W2:Y:S01]  /*0020*/  LDCU.64 UR20, c[0x0][0x358] ;  /* 0x00006b00ff1477ac */ /* 0x000ea20008000a00 */
[----:B-1----:R-:W-:-:S13]  /*0030*/  ISETP.GE.U32.AND P0, PT, R18, 0x20, PT ;  /* 0x000000201200780c */ /* 0x002fda0003f06070 */
[----:B------:R-:W-:Y:S02]  /*0040*/  VOTEU.ANY UP0, P0 ;  /* 0x0000000000ff7886 */ /* 0x000fe40000000100 */
[----:B0-2---:R-:W-:Y:S05]  /*0050*/  BRA.U UP0, `(.L_x_0) ;  /* 0x0000000100b47547 */ /* 0x005fea000b800000 */
[----:B------:R-:W0:Y:S01]  /*0060*/  S2UR UR6, SR_CgaCtaId ;  /* 0x00000000000679c3 */ /* 0x000e220000008800 */
[----:B------:R-:W-:Y:S01]  /*0070*/  NOP ;  /* 0x0000000000007918 */ /* 0x000fe20000000000 */
[----:B------:R-:W-:Y:S02]  /*0080*/  UMOV UR4, 0x40 ;  /* 0x0000004000047882 */ /* 0x000fe40000000000 */
[----:B0-----:R-:W-:-:S09]  /*0090*/  ULEA UR4, UR6, UR4, 0x18 ;  /* 0x0000000406047291 */ /* 0x001fd2000f8ec0ff */
[----:B------:R-:W0:Y:S01]  /*00a0*/  LDS.U8 R0, [UR4] ;  /* 0x00000004ff007984 */ /* 0x000e220008000000 */
[----:B------:R-:W-:Y:S02]  /*00b0*/  UMOV UR4, 0x400 ;  /* 0x0000040000047882 */ /* 0x000fe40000000000 */
[----:B------:R-:W-:Y:S01]  /*00c0*/  ULEA UR4, UR6, UR4, 0x18 ;  /* 0x0000000406047291 */ /* 0x000fe2000f8ec0ff */
[----:B0-----:R-:W-:-:S13]  /*00d0*/  ISETP.NE.AND P0, PT, R0, RZ, PT ;  /* 0x000000ff0000720c */ /* 0x001fda0003f05270 */
[----:B------:R-:W-:Y:S05]  /*00e0*/  @P0 BRA `(.L_x_1) ;  /* 0x0000000000780947 */ /* 0x000fea0003800000 */
[----:B------:R-:W-:-:S13]  /*00f0*/  ELECT P0, URZ, PT ;  /* 0x0000000000ff782f */ /* 0x000fda0003800000 */
[----:B------:R-:W-:Y:S05]  /*0100*/  @!P0 BRA `(.L_x_2) ;  /* 0x0000000000808947 */ /* 0x000fea0003800000 */
[----:B------:R-:W-:Y:S01]  /*0110*/  UMOV UR5, 0x1 ;  /* 0x0000000100057882 */ /* 0x000fe20000000000 */
[----:B------:R-:W-:-:S04]  /*0120*/  IMAD.MOV.U32 R4, RZ, RZ, 0x1 ;  /* 0x00000001ff047424 */ /* 0x000fc800078e00ff */
[----:B------:R-:W-:Y:S04]  /*0130*/  DEPBAR.LE SB0, 0x36 ;  /* 0x00008d800000791a */ /* 0x000fe80000000000 */
[----:B------:R-:W0:Y:S02]  /*0140*/  UTCATOMSWS.FIND_AND_SET.ALIGN UP1, UR5, UR5 ;  /* 0x00000005000575e3 */ /* 0x000e240008020800 */
[----:B0-----:R-:W-:-:S04]  /*0150*/  PLOP3.LUT P0, PT, PT, PT, UP1, 0x80, 0x8 ;  /* 0x000000000008781c */ /* 0x001fc80003f0f018 */
[----:B------:R-:W-:-:S04]  /*0160*/  SEL R0, RZ, 0xffffffff, !P0 ;  /* 0xffffffffff007807 */ /* 0x000fc80004000000 */
[----:B------:R-:W-:Y:S01]  /*0170*/  ISETP.NE.AND P0, PT, R0, RZ, PT ;  /* 0x000000ff0000720c */ /* 0x000fe20003f05270 */
[----:B------:R-:W-:-:S12]  /*0180*/  IMAD.U32 R0, RZ, RZ, UR5 ;  /* 0x00000005ff007e24 */ /* 0x000fd8000f8e00ff */
[----:B------:R-:W-:Y:S05]  /*0190*/  @P0 BRA `(.L_x_3) ;  /* 0x0000000000240947 */ /* 0x000fea0003800000 */
.L_x_4:
[----:B------:R-:W-:Y:S05]  /*01a0*/  NANOSLEEP 0x64 ;  /* 0x000000640000795d */ /* 0x000fea0003800000 */
[----:B------:R-:W-:-:S05]  /*01b0*/  UMOV UR5, 0x1 ;  /* 0x0000000100057882 */ /* 0x000fca0000000000 */
[----:B------:R-:W-:Y:S04]  /*01c0*/  DEPBAR.LE SB0, 0x36 ;  /* 0x00008d800000791a */ /* 0x000fe80000000000 */
[----:B------:R-:W0:Y:S02]  /*01d0*/  UTCATOMSWS.FIND_AND_SET.ALIGN UP1, UR5, UR5 ;  /* 0x00000005000575e3 */ /* 0x000e240008020800 */
[----:B0-----:R-:W-:-:S04]  /*01e0*/  PLOP3.LUT P0, PT, PT, PT, UP1, 0x80, 0x8 ;  /* 0x000000000008781c */ /* 0x001fc80003f0f018 */
[----:B------:R-:W-:-:S04]  /*01f0*/  SEL R0, RZ, 0xffffffff, !P0 ;  /* 0xffffffffff007807 */ /* 0x000fc80004000000 */
[----:B------:R-:W-:Y:S01]  /*0200*/  ISETP.NE.AND P0, PT, R0, RZ, PT ;  /* 0x000000ff0000720c */ /* 0x000fe20003f05270 */
[----:B------:R-:W-:-:S12]  /*0210*/  IMAD.U32 R0, RZ, RZ, UR5 ;  /* 0x00000005ff007e24 */ /* 0x000fd8000f8e00ff */
[----:B------:R-:W-:Y:S05]  /*0220*/  @!P0 BRA `(.L_x_4) ;  /* 0xfffffffc00dc8947 */ /* 0x000fea000383ffff */
.L_x_3:
[----:B------:R-:W-:Y:S01]  /*0230*/  VIADD R3, R0, 0x10 ;  /* 0x0000001000037836 */ /* 0x000fe20000000000 */
[----:B------:R-:W-:Y:S01]  /*0240*/  UMOV UR5, 0x50 ;  /* 0x0000005000057882 */ /* 0x000fe20000000000 */
[----:B------:R-:W-:Y:S01]  /*0250*/  SHF.L.U32 R2, R4, R0, RZ ;  /* 0x0000000004027219 */ /* 0x000fe200000006ff */
[----:B------:R-:W-:Y:S01]  /*0260*/  ULEA UR5, UR6, UR5, 0x18 ;  /* 0x0000000506057291 */ /* 0x000fe2000f8ec0ff */
[----:B------:R-:W-:Y:S01]  /*0270*/  IMAD.SHL.U32 R0, R0, 0x20, RZ ;  /* 0x0000002000007824 */ /* 0x000fe200078e00ff */
[----:B------:R-:W-:-:S04]  /*0280*/  SHF.L.U32 R3, R4, R3, RZ ;  /* 0x0000000304037219 */ /* 0x000fc800000006ff */
[----:B------:R-:W-:-:S05]  /*0290*/  LOP3.LUT R2, R3, R2, RZ, 0xfc, !PT ;  /* 0x0000000203027212 */ /* 0x000fca00078efcff */
[----:B------:R0:W-:Y:S04]  /*02a0*/  ATOMS.OR RZ, [UR5], R2 ;  /* 0x00000002ffff798c */ /* 0x0001e8000b000005 */
[----:B------:R0:W-:Y:S01]  /*02b0*/  STS [UR4], R0 ;  /* 0x00000000ff007988 */ /* 0x0001e20008000804 */
[----:B------:R-:W-:Y:S05]  /*02c0*/  BRA `(.L_x_2) ;  /* 0x0000000000107947 */ /* 0x000fea0003800000 */
.L_x_1:
[----:B------:R-:W-:Y:S01]  /*02d0*/  IMAD.MOV.U32 R0, RZ, RZ, -0x1 ;  /* 0xffffffffff007424 */ /* 0x000fe200078e00ff */
[----:B------:R-:W-:-:S04]  /*02e0*/  MOV R2, 0x310 ;  /* 0x0000031000027802 */ /* 0x000fc80000000f00 */
[----:B------:R0:W-:Y:S03]  /*02f0*/  STS [UR4], R0 ;  /* 0x00000000ff007988 */ /* 0x0001e60008000804 */
[----:B0-----:R-:W-:Y:S05]  /*0300*/  CALL.REL.NOINC `($__internal_1_$__cuda_sm10x_tcgen05_guardrail_trap_phase_invalid_during_alloc) ;  /* 0x00000048005c7944 */ /* 0x001fea0003c00000 */
.L_x_2:
[----:B------:R-:W-:Y:S05]  /*0310*/  WARPSYNC.ALL ;  /* 0x0000000000007948 */ /* 0x000fea0003800000 */
[----:B------:R-:W-:Y:S01]  /*0320*/  NOP ;  /* 0x0000000000007918 */ /* 0x000fe20000000000 */
.L_x_0:
[----:B------:R-:W1:Y:S01]  /*0330*/  LDC.64 R24, c[0x0][0x398] ;  /* 0x0000e600ff187b82 */ /* 0x000e620000000a00 */
[----:B------:R-:W2:Y:S01]  /*0340*/  S2R R5, SR_CTAID.X ;  /* 0x0000000000057919 */ /* 0x000ea20000002500 */
[----:B------:R-:W-:Y:S01]  /*0350*/  UMOV UR9, 0x400 ;  /* 0x0000040000097882 */ /* 0x000fe20000000000 */
[----:B------:R-:W-:Y:S01]  /*0360*/  SHF.R.U32.HI R99, RZ, 0x5, R18 ;  /* 0x00000005ff637819 */ /* 0x000fe20000011612 */
[----:B------:R-:W3:Y:S04]  /*0370*/  LDCU.128 UR12, c[0x0][0x380] ;  /* 0x00007000ff0c77ac */ /* 0x000ee80008000c00 */
[----:B------:R-:W4:Y:S08]  /*0380*/  S2UR UR4, SR_CgaCtaId ;  /* 0x00000000000479c3 */ /* 0x000f300000008800 */
[----:B------:R-:W5:Y:S01]  /*0390*/  LDC.64 R64, c[0x0][0x3a8] ;  /* 0x0000ea00ff407b82 */ /* 0x000f620000000a00 */
[----:B01----:R-:W-:Y:S01]  /*03a0*/  VIADD R0, R25, 0xf ;  /* 0x0000000f19007836 */ /* 0x003fe20000000000 */
[----:B------:R-:W-:-:S02]  /*03b0*/  IABS R19, R24 ;  /* 0x0000001800137213 */ /* 0x000fc40000000000 */
[----:B------:R-:W-:Y:S02]  /*03c0*/  IABS R33, R25 ;  /* 0x0000001900217213 */ /* 0x000fe40000000000 */
[----:B------:R-:W-:Y:S01]  /*03d0*/  SHF.R.S32.HI R3, RZ, 0x1f, R0 ;  /* 0x0000001fff037819 */ /* 0x000fe20000011400 */
[----:B----4-:R-:W-:-:S03]  /*03e0*/  ULEA UR9, UR4, UR9, 0x18 ;  /* 0x0000000904097291 */ /* 0x010fc6000f8ec0ff */
[----:B------:R-:W-:Y:S02]  /*03f0*/  LEA.HI R3, R3, R0, RZ, 0x4 ;  /* 0x0000000003037211 */ /* 0x000fe400078f20ff */
[----:B--2---:R-:W-:Y:S02]  /*0400*/  IABS R8, R5 ;  /* 0x0000000500087213 */ /* 0x004fe40000000000 */
[----:B------:R-:W-:-:S05]  /*0410*/  SHF.R.S32.HI R3, RZ, 0x4, R3 ;  /* 0x00000004ff037819 */ /* 0x000fca0000011403 */
[----:B------:R-:W-:-:S05]  /*0420*/  IMAD.SHL.U32 R4, R3, 0x8, RZ ;  /* 0x0000000803047824 */ /* 0x000fca00078e00ff */
[-C--:B------:R-:W-:Y:S02]  /*0430*/  IABS R7, R4.reuse ;  /* 0x0000000400077213 */ /* 0x080fe40000000000 */
[----:B------:R-:W-:Y:S02]  /*0440*/  IABS R10, R4 ;  /* 0x00000004000a7213 */ /* 0x000fe40000000000 */
[----:B------:R-:W0:Y:S08]  /*0450*/  I2F.RP R0, R7 ;  /* 0x0000000700007306 */ /* 0x000e300000209400 */
[----:B0-----:R-:W0:Y:S02]  /*0460*/  MUFU.RCP R0, R0 ;  /* 0x0000000000007308 */ /* 0x001e240000001000 */
[----:B0-----:R-:W-:-:S02]  /*0470*/  VIADD R2, R0, 0xffffffe ;  /* 0x0ffffffe00027836 */ /* 0x001fc40000000000 */
[----:B------:R-:W-:-:S04]  /*0480*/  IMAD.MOV R0, RZ, RZ, -R10 ;  /* 0x000000ffff007224 */ /* 0x000fc800078e0a0a */
[----:B------:R0:W1:Y:S02]  /*0490*/  F2I.FTZ.U32.TRUNC.NTZ R3, R2 ;  /* 0x0000000200037305 */ /* 0x000064000021f000 */
[----:B0-----:R-:W-:Y:S02]  /*04a0*/  IMAD.MOV.U32 R2, RZ, RZ, RZ ;  /* 0x000000ffff027224 */ /* 0x001fe400078e00ff */
[----:B-1----:R-:W-:-:S04]  /*04b0*/  IMAD.MOV R6, RZ, RZ, -R3 ;  /* 0x000000ffff067224 */ /* 0x002fc800078e0a03 */
[----:B------:R-:W-:Y:S02]  /*04c0*/  IMAD R9, R6, R7, RZ ;  /* 0x0000000706097224 */ /* 0x000fe400078e02ff */
[----:B------:R-:W-:Y:S02]  /*04d0*/  IMAD.MOV.U32 R6, RZ, RZ, R8 ;  /* 0x000000ffff067224 */ /* 0x000fe400078e0008 */
[----:B------:R-:W-:-:S06]  /*04e0*/  IMAD.HI.U32 R3, R3, R9, R2 ;  /* 0x0000000903037227 */ /* 0x000fcc00078e0002 */
[----:B------:R-:W-:-:S04]  /*04f0*/  IMAD.HI.U32 R3, R3, R6, RZ ;  /* 0x0000000603037227 */ /* 0x000fc800078e00ff */
[----:B------:R-:W-:Y:S02]  /*0500*/  IMAD R0, R3, R0, R6 ;  /* 0x0000000003007224 */ /* 0x000fe400078e0206 */
[----:B------:R-:W0:Y:S01]  /*0510*/  I2F.RP R6, R19 ;  /* 0x0000001300067306 */ /* 0x000e220000209400 */
[----:B------:R-:W-:Y:S02]  /*0520*/  BAR.SYNC.DEFER_BLOCKING 0x0 ;  /* 0x0000000000007b1d */ /* 0x000fe40000010000 */
[----:B------:R-:W-:-:S05]  /*0530*/  ISETP.GT.U32.AND P1, PT, R7, R0, PT ;  /* 0x000000000700720c */ /* 0x000fca0003f24070 */
[----:B0-----:R-:W-:Y:S08]  /*0540*/  MUFU.RCP R6, R6 ;  /* 0x0000000600067308 */ /* 0x001ff00000001000 */
[----:B------:R-:W-:Y:S02]  /*0550*/  @!P1 IMAD.IADD R0, R0, 0x1, -R7 ;  /* 0x0000000100009824 */ /* 0x000fe400078e0a07 */
[----:B------:R-:W-:Y:S01]  /*0560*/  @!P1 VIADD R3, R3, 0x1 ;  /* 0x0000000103039836 */ /* 0x000fe20000000000 */
[----:B------:R-:W-:-:S02]  /*0570*/  ISETP.NE.AND P1, PT, R4, RZ, PT ;  /* 0x000000ff0400720c */ /* 0x000fc40003f25270 */
[----:B------:R-:W-:Y:S02]  /*0580*/  ISETP.GE.U32.AND P0, PT, R0, R7, PT ;  /* 0x000000070000720c */ /* 0x000fe40003f06070 */
[----:B------:R-:W-:Y:S01]  /*0590*/  LOP3.LUT R0, R5, R4, RZ, 0x3c, !PT ;  /* 0x0000000405007212 */ /* 0x000fe200078e3cff */
[----:B------:R-:W0:Y:S03]  /*05a0*/  I2F.RP R7, R33 ;  /* 0x0000002100077306 */ /* 0x000e260000209400 */
[----:B------:R-:W-:Y:S01]  /*05b0*/  ISETP.GE.AND P2, PT, R0, RZ, PT ;  /* 0x000000ff0000720c */ /* 0x000fe20003f46270 */
[----:B------:R-:W-:-:S06]  /*05c0*/  VIADD R0, R24, 0x3f ;  /* 0x0000003f18007836 */ /* 0x000fcc0000000000 */
[----:B------:R-:W-:-:S04]  /*05d0*/  @P0 VIADD R3, R3, 0x1 ;  /* 0x0000000103030836 */ /* 0x000fc80000000000 */
[----:B------:R-:W-:Y:S01]  /*05e0*/  IMAD.MOV.U32 R2, RZ, RZ, R3 ;  /* 0x000000ffff027224 */ /* 0x000fe200078e0003 */
[----:B------:R-:W-:Y:S01]  /*05f0*/  SHF.R.S32.HI R3, RZ, 0x1f, R0 ;  /* 0x0000001fff037819 */ /* 0x000fe20000011400 */
[----:B0-----:R-:W-:Y:S02]  /*0600*/  MUFU.RCP R7, R7 ;  /* 0x0000000700077308 */ /* 0x001fe40000001000 */
[----:B------:R-:W-:Y:S01]  /*0610*/  @!P2 IMAD.MOV R2, RZ, RZ, -R2 ;  /* 0x000000ffff02a224 */ /* 0x000fe200078e0a02 */
[----:B------:R-:W-:Y:S02]  /*0620*/  @!P1 LOP3.LUT R2, RZ, R4, RZ, 0x33, !PT ;  /* 0x00000004ff029212 */ /* 0x000fe400078e33ff */
[----:B------:R-:W-:-:S03]  /*0630*/  LEA.HI R3, R3, R0, RZ, 0x6 ;  /* 0x0000000003037211 */ /* 0x000fc600078f30ff */
[----:B------:R-:W-:Y:S02]  /*0640*/  IMAD.SHL.U32 R10, R2, 0x8, RZ ;  /* 0x00000008020a7824 */ /* 0x000fe400078e00ff */
[----:B------:R-:W-:-:S03]  /*0650*/  IMAD.MOV R2, RZ, RZ, -R2 ;  /* 0x000000ffff027224 */ /* 0x000fc600078e0a02 */
[----:B------:R-:W-:Y:S01]  /*0660*/  LEA.HI.SX32 R3, R3, -R10, 0x1a ;  /* 0x8000000a03037211 */ /* 0x000fe200078fd2ff */
[----:B------:R-:W-:Y:S02]  /*0670*/  IMAD R8, R4, R2, R5 ;  /* 0x0000000204087224 */ /* 0x000fe400078e0205 */
[----:B------:R-:W-:Y:S01]  /*0680*/  IMAD.MOV.U32 R2, RZ, RZ, RZ ;  /* 0x000000ffff027224 */ /* 0x000fe200078e00ff */
[----:B------:R-:W-:-:S04]  /*0690*/  VIMNMX R11, PT, PT, R3, 0x8, PT ;  /* 0x00000008030b7848 */ /* 0x000fc80003fe0100 */
[-C--:B------:R-:W-:Y:S02]  /*06a0*/  IABS R9, R11.reuse ;  /* 0x0000000b00097213 */ /* 0x080fe40000000000 */
[----:B------:R-:W-:Y:S02]  /*06b0*/  IABS R4, R11 ;  /* 0x0000000b00047213 */ /* 0x000fe40000000000 */
[----:B------:R-:W0:Y:S08]  /*06c0*/  I2F.RP R0, R9 ;  /* 0x0000000900007306 */ /* 0x000e300000209400 */
[----:B0-----:R-:W0:Y:S02]  /*06d0*/  MUFU.RCP R0, R0 ;  /* 0x0000000000007308 */ /* 0x001e240000001000 */
[----:B0-----:R-:W-:Y:S01]  /*06e0*/  VIADD R3, R0, 0xffffffe ;  /* 0x0ffffffe00037836 */ /* 0x001fe20000000000 */
[----:B------:R-:W-:-:S05]  /*06f0*/  IABS R0, R8 ;  /* 0x0000000800007213 */ /* 0x000fca0000000000 */
[----:B------:R-:W0:Y:S02]  /*0700*/  F2I.FTZ.U32.TRUNC.NTZ R3, R3 ;  /* 0x0000000300037305 */ /* 0x000e24000021f000 */
[----:B0-----:R-:W-:-:S04]  /*0710*/  IMAD.MOV R12, RZ, RZ, -R3 ;  /* 0x000000ffff0c7224 */ /* 0x001fc800078e0a03 */
[----:B------:R-:W-:-:S04]  /*0720*/  IMAD R5, R12, R9, RZ ;  /* 0x000000090c057224 */ /* 0x000fc800078e02ff */
[----:B------:R-:W-:-:S04]  /*0730*/  IMAD.HI.U32 R2, R3, R5, R2 ;  /* 0x0000000503027227 */ /* 0x000fc800078e0002 */
[----:B------:R-:W-:Y:S02]  /*0740*/  IMAD.MOV.U32 R3, RZ, RZ, R0 ;  /* 0x000000ffff037224 */ /* 0x000fe400078e0000 */
[----:B------:R-:W-:Y:S02]  /*0750*/  IMAD.MOV R0, RZ, RZ, -R4 ;  /* 0x000000ffff007224 */ /* 0x000fe400078e0a04 */
[----:B------:R-:W-:-:S04]  /*0760*/  IMAD.HI.U32 R2, R2, R3, RZ ;  /* 0x0000000302027227 */ /* 0x000fc800078e00ff */
[----:B------:R-:W-:Y:S02]  /*0770*/  IMAD R0, R2, R0, R3 ;  /* 0x0000000002007224 */ /* 0x000fe400078e0203 */
[----:B------:R-:W-:Y:S02]  /*0780*/  VIADD R3, R6, 0xffffffe ;  /* 0x0ffffffe06037836 */ /* 0x000fe40000000000 */
[----:B------:R-:W-:Y:S01]  /*0790*/  VIADD R4, R7, 0xffffffe ;  /* 0x0ffffffe07047836 */ /* 0x000fe20000000000 */
[----:B------:R-:W-:-:S03]  /*07a0*/  ISETP.GT.U32.AND P1, PT, R9, R0, PT ;  /* 0x000000000900720c */ /* 0x000fc60003f24070 */
[----:B------:R-:W0:Y:S08]  /*07b0*/  F2I.FTZ.U32.TRUNC.NTZ R3, R3 ;  /* 0x0000000300037305 */ /* 0x000e30000021f000 */
[----:B------:R-:W1:Y:S02]  /*07c0*/  F2I.FTZ.U32.TRUNC.NTZ R5, R4 ;  /* 0x0000000400057305 */ /* 0x000e64000021f000 */
[----:B------:R-:W-:-:S02]  /*07d0*/  @!P1 IMAD.IADD R0, R0, 0x1, -R9 ;  /* 0x0000000100009824 */ /* 0x000fc400078e0a09 */
[----:B------:R-:W-:Y:S01]  /*07e0*/  @!P1 VIADD R2, R2, 0x1 ;  /* 0x0000000102029836 */ /* 0x000fe20000000000 */
[----:B------:R-:W-:Y:S02]  /*07f0*/  ISETP.NE.AND P1, PT, R11, RZ, PT ;  /* 0x000000ff0b00720c */ /* 0x000fe40003f25270 */
[----:B------:R-:W-:Y:S02]  /*0800*/  ISETP.GE.U32.AND P0, PT, R0, R9, PT ;  /* 0x000000090000720c */ /* 0x000fe40003f06070 */
[----:B------:R-:W-:-:S04]  /*0810*/  LOP3.LUT R0, R8, R11, RZ, 0x3c, !PT ;  /* 0x0000000b08007212 */ /* 0x000fc800078e3cff */
[----:B------:R-:W-:Y:S01]  /*0820*/  ISETP.GE.AND P2, PT, R0, RZ, PT ;  /* 0x000000ff0000720c */ /* 0x000fe20003f46270 */
[----:B0-----:R-:W-:Y:S02]  /*0830*/  IMAD.MOV R0, RZ, RZ, -R3 ;  /* 0x000000ffff007224 */ /* 0x001fe400078e0a03 */
[----:B-1----:R-:W-:Y:S02]  /*0840*/  IMAD.MOV R4, RZ, RZ, -R5 ;  /* 0x000000ffff047224 */ /* 0x002fe400078e0a05 */
[----:B------:R-:W-:Y:S02]  /*0850*/  IMAD R7, R0, R19, RZ ;  /* 0x0000001300077224 */ /* 0x000fe400078e02ff */
[----:B------:R-:W-:Y:S02]  /*0860*/  @P0 VIADD R2, R2, 0x1 ;  /* 0x0000000102020836 */ /* 0x000fe40000000000 */
[----:B------:R-:W-:Y:S02]  /*0870*/  IMAD R9, R4, R33, RZ ;  /* 0x0000002104097224 */ /* 0x000fe400078e02ff */
[----:B------:R-:W-:-:S02]  /*0880*/  IMAD.MOV.U32 R6, RZ, RZ, R2 ;  /* 0x000000ffff067224 */ /* 0x000fc400078e0002 */
[----:B------:R-:W-:Y:S02]  /*0890*/  IMAD.MOV.U32 R2, RZ, RZ, RZ ;  /* 0x000000ffff027224 */ /* 0x000fe400078e00ff */
[----:B------:R-:W-:Y:S01]  /*08a0*/  @!P2 IMAD.MOV R6, RZ, RZ, -R6 ;  /* 0x000000ffff06a224 */ /* 0x000fe200078e0a06 */
[----:B------:R-:W-:Y:S01]  /*08b0*/  @!P1 LOP3.LUT R6, RZ, R11, RZ, 0x33, !PT ;  /* 0x0000000bff069212 */ /* 0x000fe200078e33ff */
[----:B------:R-:W-:Y:S02]  /*08c0*/  IMAD.MOV.U32 R4, RZ, RZ, RZ ;  /* 0x000000ffff047224 */ /* 0x000fe400078e00ff */
[----:B------:R-:W-:Y:S01]  /*08d0*/  IMAD.HI.U32 R2, R3, R7, R2 ;  /* 0x0000000703027227 */ /* 0x000fe200078e0002 */
[----:B------:R-:W-:-:S03]  /*08e0*/  SHF.R.U32.HI R7, RZ, 0x6, R18 ;  /* 0x00000006ff077819 */ /* 0x000fc60000011612 */
[----:B------:R-:W-:Y:S01]  /*08f0*/  IMAD.MOV R0, RZ, RZ, -R6 ;  /* 0x000000ffff007224 */ /* 0x000fe200078e0a06 */
[----:B------:R-:W-:Y:S01]  /*0900*/  SGXT.U32 R7, R7, 0x1 ;  /* 0x000000010707781a */ /* 0x000fe20000000000 */
[----:B------:R-:W-:Y:S02]  /*0910*/  IMAD.SHL.U32 R6, R6, 0x10, RZ ;  /* 0x0000001006067824 */ /* 0x000fe400078e00ff */
[----:B------:R-:W-:Y:S02]  /*0920*/  IMAD R0, R11, R0, R8 ;  /* 0x000000000b007224 */ /* 0x000fe400078e0208 */
[----:B------:R-:W-:Y:S01]  /*0930*/  IMAD.HI.U32 R8, R5, R9, R4 ;  /* 0x0000000905087227 */ /* 0x000fe200078e0004 */
[----:B------:R-:W-:Y:S02]  /*0940*/  LOP3.LUT R5, R18, 0x3f, RZ, 0xc0, !PT ;  /* 0x0000003f12057812 */ /* 0x000fe400078ec0ff */
[--C-:B------:R-:W-:Y:S01]  /*0950*/  LOP3.LUT R15, R6, 0x4, R7.reuse, 0xfe, !PT ;  /* 0x00000004060f7812 */ /* 0x100fe200078efe07 */
[----:B------:R-:W-:Y:S01]  /*0960*/  IMAD.IADD R0, R10, 0x1, R0 ;  /* 0x000000010a007824 */ /* 0x000fe200078e0200 */
[----:B------:R-:W-:Y:S01]  /*0970*/  LOP3.LUT R16, R6, 0x2, R7, 0xfe, !PT ;  /* 0x0000000206107812 */ /* 0x000fe200078efe07 */
[----:B-----5:R-:W-:Y:S01]  /*0980*/  IMAD R83, R7, R64, RZ ;  /* 0x0000004007537224 */ /* 0x020fe200078e02ff */
[----:B------:R-:W-:Y:S01]  /*0990*/  IABS R21, R15 ;  /* 0x0000000f00157213 */ /* 0x000fe20000000000 */
[----:B------:R-:W-:Y:S01]  /*09a0*/  IMAD R13, R0, 0x40, R5 ;  /* 0x00000040000d7824 */ /* 0x000fe200078e0205 */
[----:B------:R-:W-:Y:S01]  /*09b0*/  LOP3.LUT R17, R6, R7, RZ, 0xfc, !PT ;  /* 0x0000000706117212 */ /* 0x000fe200078efcff */
[----:B------:R-:W-:Y:S01]  /*09c0*/  IMAD R81, R64, 0x2, R83 ;  /* 0x0000000240517824 */ /* 0x000fe200078e0253 */
[----:B------:R-:W-:Y:S01]  /*09d0*/  IABS R20, R16 ;  /* 0x0000001000147213 */ /* 0x000fe20000000000 */
[----:B------:R-:W-:Y:S01]  /*09e0*/  IMAD.HI.U32 R4, R8, R21, RZ ;  /* 0x0000001508047227 */ /* 0x000fe200078e00ff */
[----:B------:R-:W-:-:S02]  /*09f0*/  IABS R11, R13 ;  /* 0x0000000d000b7213 */ /* 0x000fc40000000000 */
[----:B------:R-:W-:Y:S01]  /*0a00*/  IABS R10, R17 ;  /* 0x00000011000a7213 */ /* 0x000fe20000000000 */
[----:B------:R-:W-:Y:S01]  /*0a10*/  IMAD.MOV R4, RZ, RZ, -R4 ;  /* 0x000000ffff047224 */ /* 0x000fe200078e0a04 */
[--C-:B------:R-:W-:Y:S01]  /*0a20*/  LOP3.LUT R14, R6, 0x6, R7.reuse, 0xfe, !PT ;  /* 0x00000006060e7812 */ /* 0x100fe200078efe07 */
[----:B------:R-:W-:Y:S01]  /*0a30*/  IMAD.HI.U32 R2, R2, R11, RZ ;  /* 0x0000000b02027227 */ /* 0x000fe200078e00ff */
[C---:B------:R-:W-:Y:S02]  /*0a40*/  LOP3.LUT R12, R6.reuse, 0x8, R7, 0xfe, !PT ;  /* 0x00000008060c7812 */ /* 0x040fe400078efe07 */
[----:B------:R-:W-:Y:S01]  /*0a50*/  IABS R22, R14 ;  /* 0x0000000e00167213 */ /* 0x000fe20000000000 */
[----:B------:R-:W-:Y:S01]  /*0a60*/  IMAD.MOV R2, RZ, RZ, -R2 ;  /* 0x000000ffff027224 */ /* 0x000fe200078e0a02 */
[----:B------:R-:W-:Y:S01]  /*0a70*/  IABS R23, R12 ;  /* 0x0000000c00177213 */ /* 0x000fe20000000000 */
[----:B------:R-:W-:Y:S02]  /*0a80*/  IMAD R21, R33, R4, R21 ;  /* 0x0000000421157224 */ /* 0x000fe400078e0215 */
[----:B------:R-:W-:Y:S01]  /*0a90*/  IMAD R4, R19, R2, R11 ;  /* 0x0000000213047224 */ /* 0x000fe200078e020b */
[----:B------:R-:W-:Y:S01]  /*0aa0*/  LOP3.LUT R2, R6, 0xc, R7, 0xfe, !PT ;  /* 0x0000000c06027812 */ /* 0x000fe200078efe07 */
[----:B------:R-:W-:Y:S01]  /*0ab0*/  IMAD.HI.U32 R3, R8, R20, RZ ;  /* 0x0000001408037227 */ /* 0x000fe200078e00ff */
[----:B------:R-:W-:-:S02]  /*0ac0*/  ISETP.GT.U32.AND P3, PT, R33, R21, PT ;  /* 0x000000152100720c */ /* 0x000fc40003f64070 */
[----:B------:R-:W-:Y:S01]  /*0ad0*/  ISETP.GT.U32.AND P0, PT, R19, R4, PT ;  /* 0x000000041300720c */ /* 0x000fe20003f04070 */
[----:B------:R-:W-:Y:S01]  /*0ae0*/  IMAD.HI.U32 R0, R8, R10, RZ ;  /* 0x0000000a08007227 */ /* 0x000fe200078e00ff */
[----:B------:R-:W-:-:S03]  /*0af0*/  IABS R27, R2 ;  /* 0x00000002001b7213 */ /* 0x000fc60000000000 */
[----:B------:R-:W-:Y:S02]  /*0b00*/  IMAD.MOV R3, RZ, RZ, -R3 ;  /* 0x000000ffff037224 */ /* 0x000fe400078e0a03 */
[----:B------:R-:W-:Y:S02]  /*0b10*/  IMAD.MOV R0, RZ, RZ, -R0 ;  /* 0x000000ffff007224 */ /* 0x000fe400078e0a00 */
[----:B------:R-:W-:Y:S01]  /*0b20*/  IMAD R20, R33, R3, R20 ;  /* 0x0000000321147224 */ /* 0x000fe200078e0214 */
[----:B------:R-:W-:Y:S01]  /*0b30*/  LOP3.LUT R3, R6, 0xa, R7, 0xfe, !PT ;  /* 0x0000000a06037812 */ /* 0x000fe200078efe07 */
[----:B------:R-:W-:-:S03]  /*0b40*/  IMAD.HI.U32 R9, R8, R22, RZ ;  /* 0x0000001608097227 */ /* 0x000fc600078e00ff */
[----:B------:R-:W-:Y:S01]  /*0b50*/  IABS R26, R3 ;  /* 0x00000003001a7213 */ /* 0x000fe20000000000 */
[----:B------:R-:W-:Y:S01]  /*0b60*/  @!P0 IMAD.IADD R4, R4, 0x1, -R19 ;  /* 0x0000000104048824 */ /* 0x000fe200078e0a13 */
[C---:B------:R-:W-:Y:S01]  /*0b70*/  ISETP.GT.U32.AND P4, PT, R33.reuse, R20, PT ;  /* 0x000000142100720c */ /* 0x040fe20003f84070 */
[----:B------:R-:W-:Y:S01]  /*0b80*/  IMAD R10, R33, R0, R10 ;  /* 0x00000000210a7224 */ /* 0x000fe200078e020a */
[----:B------:R-:W-:Y:S01]  /*0b90*/  LOP3.LUT R0, R6, 0xe, R7, 0xfe, !PT ;  /* 0x0000000e06007812 */ /* 0x000fe200078efe07 */
[----:B------:R-:W-:Y:S01]  /*0ba0*/  IMAD.MOV R9, RZ, RZ, -R9 ;  /* 0x000000ffff097224 */ /* 0x000fe200078e0a09 */
[----:B------:R-:W-:Y:S01]  /*0bb0*/  ISETP.GT.U32.AND P0, PT, R19, R4, PT ;  /* 0x000000041300720c */ /* 0x000fe20003f04070 */
[----:B------:R-:W-:Y:S01]  /*0bc0*/  IMAD.HI.U32 R6, R8, R23, RZ ;  /* 0x0000001708067227 */ /* 0x000fe200078e00ff */
[----:B------:R-:W-:-:S03]  /*0bd0*/  IABS R29, R0 ;  /* 0x00000000001d7213 */ /* 0x000fc60000000000 */
[----:B------:R-:W-:Y:S02]  /*0be0*/  IMAD R22, R33, R9, R22 ;  /* 0x0000000921167224 */ /* 0x000fe400078e0216 */
[----:B------:R-:W-:-:S03]  /*0bf0*/  IMAD.HI.U32 R9, R8, R26, RZ ;  /* 0x0000001a08097227 */ /* 0x000fc600078e00ff */
[----:B------:R-:W-:Y:S01]  /*0c00*/  ISETP.GT.U32.AND P5, PT, R33, R22, PT ;  /* 0x000000162100720c */ /* 0x000fe20003fa4070 */
[----:B------:R-:W-:-:S04]  /*0c10*/  IMAD.HI.U32 R11, R8, R27, RZ ;  /* 0x0000001b080b7227 */ /* 0x000fc800078e00ff */
[----:B------:R-:W-:Y:S01]  /*0c20*/  @!P0 IMAD.IADD R4, R4, 0x1, -R19 ;  /* 0x0000000104048824 */ /* 0x000fe200078e0a13 */
[----:B------:R-:W-:Y:S01]  /*0c30*/  ISETP.GT.U32.AND P0, PT, R33, R10, PT ;  /* 0x0000000a2100720c */ /* 0x000fe20003f04070 */
[----:B------:R-:W-:-:S04]  /*0c40*/  IMAD.HI.U32 R8, R8, R29, RZ ;  /* 0x0000001d08087227 */ /* 0x000fc800078e00ff */
[----:B------:R-:W-:Y:S02]  /*0c50*/  IMAD.MOV R6, RZ, RZ, -R6 ;  /* 0x000000ffff067224 */ /* 0x000fe400078e0a06 */
[----:B------:R-:W-:Y:S02]  /*0c60*/  IMAD.MOV R9, RZ, RZ, -R9 ;  /* 0x000000ffff097224 */ /* 0x000fe400078e0a09 */
[----:B------:R-:W-:Y:S02]  /*0c70*/  IMAD.MOV R28, RZ, RZ, -R11 ;  /* 0x000000ffff1c7224 */ /* 0x000fe400078e0a0b */
[----:B------:R-:W-:Y:S02]  /*0c80*/  IMAD.MOV R8, RZ, RZ, -R8 ;  /* 0x000000ffff087224 */ /* 0x000fe400078e0a08 */
[C---:B------:R-:W-:Y:S02]  /*0c90*/  IMAD R6, R33.reuse, R6, R23 ;  /* 0x0000000621067224 */ /* 0x040fe400078e0217 */
[----:B------:R-:W-:-:S02]  /*0ca0*/  IMAD R23, R33, R9, R26 ;  /* 0x0000000921177224 */ /* 0x000fc400078e021a */
[C---:B------:R-:W-:Y:S01]  /*0cb0*/  IMAD R26, R33.reuse, R28, R27 ;  /* 0x0000001c211a7224 */ /* 0x040fe200078e021b */
[C---:B------:R-:W-:Y:S01]  /*0cc0*/  ISETP.GT.U32.AND P6, PT, R33.reuse, R6, PT ;  /* 0x000000062100720c */ /* 0x040fe20003fc4070 */
[C---:B------:R-:W-:Y:S01]  /*0cd0*/  IMAD R27, R33.reuse, R8, R29 ;  /* 0x00000008211b7224 */ /* 0x040fe200078e021d */
[----:B------:R-:W0:Y:S01]  /*0ce0*/  LDS R28, [UR9] ;  /* 0x00000009ff1c7984 */ /* 0x000e220008000800 */
[--C-:B------:R-:W-:Y:S01]  /*0cf0*/  @!P0 IMAD.IADD R10, R10, 0x1, -R33.reuse ;  /* 0x000000010a0a8824 */ /* 0x100fe200078e0a21 */
[C---:B------:R-:W-:Y:S01]  /*0d00*/  ISETP.GT.U32.AND P1, PT, R33.reuse, R23, PT ;  /* 0x000000172100720c */ /* 0x040fe20003f24070 */
[----:B------:R-:W-:Y:S01]  /*0d10*/  @!P4 IMAD.IADD R20, R20, 0x1, -R33 ;  /* 0x000000011414c824 */ /* 0x000fe200078e0a21 */
[C---:B------:R-:W-:Y:S01]  /*0d20*/  ISETP.GT.U32.AND P0, PT, R33.reuse, R27, PT ;  /* 0x0000001b2100720c */ /* 0x040fe20003f04070 */
[C---:B------:R-:W-:Y:S01]  /*0d30*/  IMAD R79, R64.reuse, 0x2, R81 ;  /* 0x00000002404f7824 */ /* 0x040fe200078e0251 */
[----:B------:R-:W-:Y:S01]  /*0d40*/  ISETP.GT.U32.AND P2, PT, R33, R26, PT ;  /* 0x0000001a2100720c */ /* 0x000fe20003f44070 */
[----:B------:R-:W-:Y:S01]  /*0d50*/  @!P3 IMAD.IADD R21, R21, 0x1, -R33 ;  /* 0x000000011515b824 */ /* 0x000fe200078e0a21 */
[C---:B------:R-:W-:Y:S01]  /*0d60*/  ISETP.GT.U32.AND P4, PT, R33.reuse, R10, PT ;  /* 0x0000000a2100720c */ /* 0x040fe20003f84070 */
[----:B------:R-:W-:Y:S01]  /*0d70*/  IMAD R77, R64, 0x2, R79 ;  /* 0x00000002404d7824 */ /* 0x000fe200078e024f */
[----:B------:R-:W1:Y:S01]  /*0d80*/  LDC.64 R8, c[0x0][0x3a0] ;  /* 0x0000e800ff087b82 */ /* 0x000e620000000a00 */
[----:B------:R-:W-:Y:S01]  /*0d90*/  @!P6 IMAD.IADD R6, R6, 0x1, -R33 ;  /* 0x000000010606e824 */ /* 0x000fe200078e0a21 */
[----:B------:R-:W-:Y:S01]  /*0da0*/  ISETP.GT.U32.AND P6, PT, R33, R20, PT ;  /* 0x000000142100720c */ /* 0x000fe20003fc4070 */
[----:B------:R-:W-:-:S02]  /*0db0*/  IMAD R29, R64, 0x2, R77 ;  /* 0x00000002401d7824 */ /* 0x000fc400078e024d */
[--C-:B------:R-:W-:Y:S01]  /*0dc0*/  @!P1 IMAD.IADD R23, R23, 0x1, -R33.reuse ;  /* 0x0000000117179824 */ /* 0x100fe200078e0a21 */
[----:B------:R-:W-:Y:S01]  /*0dd0*/  ISETP.GT.U32.AND P1, PT, R33, R21, PT ;  /* 0x000000152100720c */ /* 0x000fe20003f24070 */
[--C-:B------:R-:W-:Y:S02]  /*0de0*/  @!P0 IMAD.IADD R27, R27, 0x1, -R33.reuse ;  /* 0x000000011b1b8824 */ /* 0x100fe400078e0a21 */
[----:B------:R-:W-:Y:S01]  /*0df0*/  @!P2 IMAD.IADD R26, R26, 0x1, -R33 ;  /* 0x000000011a1aa824 */ /* 0x000fe200078e0a21 */
[C---:B------:R-:W-:Y:S01]  /*0e00*/  ISETP.GT.U32.AND P3, PT, R33.reuse, R23, PT ;  /* 0x000000172100720c */ /* 0x040fe20003f64070 */
[----:B------:R-:W-:Y:S01]  /*0e10*/  IMAD R31, R64, 0x2, R29 ;  /* 0x00000002401f7824 */ /* 0x000fe200078e021d */
[C---:B------:R-:W-:Y:S01]  /*0e20*/  ISETP.GT.U32.AND P2, PT, R33.reuse, R6, PT ;  /* 0x000000062100720c */ /* 0x040fe20003f44070 */
[--C-:B------:R-:W-:Y:S01]  /*0e30*/  @!P5 IMAD.IADD R22, R22, 0x1, -R33.reuse ;  /* 0x000000011616d824 */ /* 0x100fe200078e0a21 */
[C---:B------:R-:W-:Y:S01]  /*0e40*/  ISETP.GT.U32.AND P5, PT, R33.reuse, R27, PT ;  /* 0x0000001b2100720c */ /* 0x040fe20003fa4070 */
[----:B------:R-:W-:Y:S01]  /*0e50*/  @!P4 IMAD.IADD R10, R10, 0x1, -R33 ;  /* 0x000000010a0ac824 */ /* 0x000fe200078e0a21 */
[C---:B------:R-:W-:Y:S01]  /*0e60*/  ISETP.GT.U32.AND P4, PT, R33.reuse, R26, PT ;  /* 0x0000001a2100720c */ /* 0x040fe20003f84070 */
[----:B------:R-:W-:Y:S01]  /*0e70*/  IMAD R35, R64, 0x2, R31 ;  /* 0x0000000240237824 */ /* 0x000fe200078e021f */
[----:B------:R-:W-:Y:S01]  /*0e80*/  ISETP.GT.U32.AND P0, PT, R33, R22, PT ;  /* 0x000000162100720c */ /* 0x000fe20003f04070 */
[----:B------:R-:W-:Y:S01]  /*0e90*/  @!P6 IMAD.IADD R20, R20, 0x1, -R33 ;  /* 0x000000011414e824 */ /* 0x000fe200078e0a21 */
[----:B------:R-:W-:Y:S01]  /*0ea0*/  ISETP.GE.AND P6, PT, R13, RZ, PT ;  /* 0x000000ff0d00720c */ /* 0x000fe20003fc6270 */
[----:B------:R-:W-:-:S02]  /*0eb0*/  IMAD R19, R64, 0x2, R35 ;  /* 0x0000000240137824 */ /* 0x000fc400078e0223 */
[----:B------:R-:W-:Y:S01]  /*0ec0*/  @!P1 IMAD.IADD R21, R21, 0x1, -R33 ;  /* 0x0000000115159824 */ /* 0x000fe200078e0a21 */
[----:B------:R-:W-:Y:S01]  /*0ed0*/  ISETP.NE.AND P1, PT, R24, RZ, PT ;  /* 0x000000ff1800720c */ /* 0x000fe20003f25270 */
[----:B------:R-:W-:Y:S02]  /*0ee0*/  IMAD R97, R64, 0x2, R19 ;  /* 0x0000000240617824 */ /* 0x000fe400078e0213 */
[--C-:B------:R-:W-:Y:S01]  /*0ef0*/  @!P5 IMAD.IADD R27, R27, 0x1, -R33.reuse ;  /* 0x000000011b1bd824 */ /* 0x100fe200078e0a21 */
[----:B------:R-:W-:Y:S01]  /*0f00*/  ISETP.GE.AND P5, PT, R15, RZ, PT ;  /* 0x000000ff0f00720c */ /* 0x000fe20003fa6270 */
[--C-:B------:R-:W-:Y:S01]  /*0f10*/  @!P3 IMAD.IADD R23, R23, 0x1, -R33.reuse ;  /* 0x000000011717b824 */ /* 0x100fe200078e0a21 */
[----:B------:R-:W-:Y:S01]  /*0f20*/  ISETP.GE.AND P3, PT, R17, RZ, PT ;  /* 0x000000ff1100720c */ /* 0x000fe20003f66270 */
[----:B------:R-:W-:Y:S01]  /*0f30*/  @!P4 IMAD.IADD R26, R26, 0x1, -R33 ;  /* 0x000000011a1ac824 */ /* 0x000fe200078e0a21 */
[----:B------:R-:W-:Y:S01]  /*0f40*/  ISETP.GE.AND P4, PT, R16, RZ, PT ;  /* 0x000000ff1000720c */ /* 0x000fe20003f86270 */
[----:B------:R-:W-:Y:S01]  /*0f50*/  IMAD R95, R64, 0x2, R97 ;  /* 0x00000002405f7824 */ /* 0x000fe200078e0261 */
[----:B0-----:R-:W-:Y:S01]  /*0f60*/  R2UR UR8, R28 ;  /* 0x000000001c0872ca */ /* 0x001fe200000e0000 */
[----:B------:R-:W-:-:S02]  /*0f70*/  IMAD.MOV.U32 R28, RZ, RZ, R4 ;  /* 0x000000ffff1c7224 */ /* 0x000fc400078e0004 */
[C---:B------:R-:W-:Y:S02]  /*0f80*/  IMAD R93, R64.reuse, 0x2, R95 ;  /* 0x00000002405d7824 */ /* 0x040fe400078e025f */
[----:B------:R-:W-:Y:S02]  /*0f90*/  IMAD.SHL.U32 R11, R99, 0x200000, RZ ;  /* 0x00200000630b7824 */ /* 0x000fe400078e00ff */
[----:B------:R-:W-:Y:S02]  /*0fa0*/  IMAD R91, R64, 0x2, R93 ;  /* 0x00000002405b7824 */ /* 0x000fe400078e025d */
[--C-:B------:R-:W-:Y:S01]  /*0fb0*/  @!P0 IMAD.IADD R22, R22, 0x1, -R33.reuse ;  /* 0x0000000116168824 */ /* 0x100fe200078e0a21 */
[----:B------:R-:W-:Y:S01]  /*0fc0*/  LOP3.LUT R11, R11, 0x600000, RZ, 0xc0, !PT ;  /* 0x006000000b0b7812 */ /* 0x000fe200078ec0ff */
[----:B------:R-:W-:Y:S02]  /*0fd0*/  @!P2 IMAD.IADD R6, R6, 0x1, -R33 ;  /* 0x000000010606a824 */ /* 0x000fe400078e0a21 */
[----:B------:R-:W-:Y:S01]  /*0fe0*/  @!P6 IMAD.MOV R28, RZ, RZ, -R28 ;  /* 0x000000ffff1ce224 */ /* 0x000fe200078e0a1c */
[----:B------:R-:W-:Y:S01]  /*0ff0*/  ISETP.GE.AND P6, PT, R14, RZ, PT ;  /* 0x000000ff0e00720c */ /* 0x000fe20003fc6270 */
[----:B------:R-:W-:Y:S01]  /*1000*/  IMAD R33, R64, 0x2, R91 ;  /* 0x0000000240217824 */ /* 0x000fe200078e025b */
[----:B------:R-:W-:Y:S01]  /*1010*/  @!P1 LOP3.LUT R28, RZ, R24, RZ, 0x33, !PT ;  /* 0x00000018ff1c9212 */ /* 0x000fe200078e33ff */
[----:B------:R-:W-:Y:S01]  /*1020*/  @!P5 IMAD.MOV R21, RZ, RZ, -R21 ;  /* 0x000000ffff15d224 */ /* 0x000fe200078e0a15 */
[----:B------:R-:W-:Y:S01]  /*1030*/  ISETP.GE.AND P5, PT, R2, RZ, PT ;  /* 0x000000ff0200720c */ /* 0x000fe20003fa6270 */
[----:B------:R-:W-:Y:S01]  /*1040*/  @!P3 IMAD.MOV R10, RZ, RZ, -R10 ;  /* 0x000000ffff0ab224 */ /* 0x000fe200078e0a0a */
[----:B------:R-:W-:Y:S01]  /*1050*/  ISETP.GE.AND P1, PT, R12, RZ, PT ;  /* 0x000000ff0c00720c */ /* 0x000fe20003f26270 */
[----:B------:R-:W-:Y:S01]  /*1060*/  @!P4 IMAD.MOV R20, RZ, RZ, -R20 ;  /* 0x000000ffff14c224 */ /* 0x000fe200078e0a14 */
[----:B------:R-:W-:Y:S01]  /*1070*/  ISETP.GE.AND P3, PT, R3, RZ, PT ;  /* 0x000000ff0300720c */ /* 0x000fe20003f66270 */
[----:B-1----:R-:W-:Y:S01]  /*1080*/  VIADD R4, R8, 0x3f ;  /* 0x0000003f08047836 */ /* 0x002fe20000000000 */
[----:B------:R-:W-:Y:S01]  /*1090*/  ISETP.GE.AND P4, PT, R0, RZ, PT ;  /* 0x000000ff0000720c */ /* 0x000fe20003f86270 */
[----:B------:R-:W-:Y:S01]  /*10a0*/  IMAD R33, R64, 0x2, R33 ;  /* 0x0000000240217824 */ /* 0x000fe200078e0221 */
[----:B------:R-:W-:Y:S01]  /*10b0*/  R2UR UR10, R11 ;  /* 0x000000000b0a72ca */ /* 0x000fe200000e0000 */
[----:B------:R-:W-:Y:S01]  /*10c0*/  IMAD R9, R28, R9, RZ ;  /* 0x000000091c097224 */ /* 0x000fe200078e02ff */
[----:B------:R-:W-:Y:S01]  /*10d0*/  LOP3.LUT R11, R7, 0x8, RZ, 0xfc, !PT ;  /* 0x00000008070b7812 */ /* 0x000fe200078efcff */
[----:B------:R-:W-:Y:S01]  /*10e0*/  IMAD R33, R64, 0x2, R33 ;  /* 0x0000000240217824 */ /* 0x000fe200078e0221 */
[----:B------:R-:W-:Y:S01]  /*10f0*/  ISETP.GT.AND P0, PT, R4, 0x3f, PT ;  /* 0x0000003f0400780c */ /* 0x000fe20003f04270 */
[----:B------:R-:W-:-:S02]  /*1100*/  IMAD.SHL.U32 R128, R9, 0x2, RZ ;  /* 0x0000000209807824 */ /* 0x000fc400078e00ff */
[----:B------:R-:W-:Y:S01]  /*1110*/  IMAD.MOV.U32 R62, RZ, RZ, R6 ;  /* 0x000000ffff3e7224 */ /* 0x000fe200078e0006 */
[----:B------:R-:W-:Y:S01]  /*1120*/  BAR.SYNC.DEFER_BLOCKING 0x0 ;  /* 0x0000000000007b1d */ /* 0x000fe20000010000 */
[----:B------:R-:W-:Y:S01]  /*1130*/  IMAD R37, R64, 0x2, R33 ;  /* 0x0000000240257824 */ /* 0x000fe200078e0221 */
[----:B------:R-:W-:Y:S01]  /*1140*/  ISETP.LT.AND P2, PT, R11, R8, P0 ;  /* 0x000000080b00720c */ /* 0x000fe20000741270 */
[----:B------:R-:W-:Y:S01]  /*1150*/  @!P6 IMAD.MOV R22, RZ, RZ, -R22 ;  /* 0x000000ffff16e224 */ /* 0x000fe200078e0a16 */
[----:B------:R-:W-:Y:S01]  /*1160*/  ISETP.NE.AND P6, PT, R25, RZ, PT ;  /* 0x000000ff1900720c */ /* 0x000fe20003fc5270 */
[----:B------:R-:W-:Y:S01]  /*1170*/  @!P5 IMAD.MOV R26, RZ, RZ, -R26 ;  /* 0x000000ffff1ad224 */ /* 0x000fe200078e0a1a */
[----:B------:R-:W-:Y:S01]  /*1180*/  LOP3.LUT R11, RZ, R25, RZ, 0x33, !PT ;  /* 0x00000019ff0b7212 */ /* 0x000fe200078e33ff */
[----:B------:R-:W-:Y:S01]  /*1190*/  @!P1 IMAD.MOV R62, RZ, RZ, -R62 ;  /* 0x000000ffff3e9224 */ /* 0x000fe200078e0a3e */
[----:B---3--:R-:W-:Y:S01]  /*11a0*/  IADD3 R32, P5, PT, R128, UR12, RZ ;  /* 0x0000000c80207c10 */ /* 0x008fe2000ffbe0ff */
[----:B------:R-:W-:Y:S01]  /*11b0*/  @!P3 IMAD.MOV R23, RZ, RZ, -R23 ;  /* 0x000000ffff17b224 */ /* 0x000fe200078e0a17 */
[C---:B------:R-:W-:Y:S01]  /*11c0*/  SEL R6, R11.reuse, R10, !P6 ;  /* 0x0000000a0b067207 */ /* 0x040fe20007000000 */
[----:B------:R-:W-:Y:S01]  /*11d0*/  @!P4 IMAD.MOV R27, RZ, RZ, -R27 ;  /* 0x000000ffff1bc224 */ /* 0x000fe200078e0a1b */
[----:B------:R-:W-:Y:S01]  /*11e0*/  SEL R60, R11, R22, !P6 ;  /* 0x000000160b3c7207 */ /* 0x000fe20007000000 */
[----:B------:R-:W-:Y:S01]  /*11f0*/  IMAD R25, R64, 0x2, R37 ;  /* 0x0000000240197824 */ /* 0x000fe200078e0225 */
[----:B------:R-:W-:-:S02]  /*1200*/  LEA R24, P4, R33, R32, 0x1 ;  /* 0x0000002021187211 */ /* 0x000fc400078808ff */
[----:B------:R-:W-:Y:S01]  /*1210*/  LEA R10, P3, R37, R32, 0x1 ;  /* 0x00000020250a7211 */ /* 0x000fe200078608ff */
[----:B------:R-:W-:Y:S01]  /*1220*/  IMAD R32, R25, 0x2, R32 ;  /* 0x0000000219207824 */ /* 0x000fe200078e0220 */
[----:B------:R-:W-:Y:S02]  /*1230*/  LOP3.LUT P1, RZ, R18, 0x7f, RZ, 0xc0, !PT ;  /* 0x0000007f12ff7812 */ /* 0x000fe4000782c0ff */
[C---:B------:R-:W-:Y:S02]  /*1240*/  SEL R56, R11.reuse, R20, !P6 ;  /* 0x000000140b387207 */ /* 0x040fe40007000000 */
[C---:B------:R-:W-:Y:S02]  /*1250*/  SEL R58, R11.reuse, R21, !P6 ;  /* 0x000000150b3a7207 */ /* 0x040fe40007000000 */
[C---:B------:R-:W-:Y:S02]  /*1260*/  SEL R62, R11.reuse, R62, !P6 ;  /* 0x0000003e0b3e7207 */ /* 0x040fe40007000000 */
[----:B------:R-:W-:-:S02]  /*1270*/  SEL R54, R11, R23, !P6 ;  /* 0x000000170b367207 */ /* 0x000fc40007000000 */
[C---:B------:R-:W-:Y:S02]  /*1280*/  SEL R76, R11.reuse, R26, !P6 ;  /* 0x0000001a0b4c7207 */ /* 0x040fe40007000000 */
[----:B------:R-:W-:Y:S02]  /*1290*/  SEL R46, R11, R27, !P6 ;  /* 0x0000001b0b2e7207 */ /* 0x000fe40007000000 */
[----:B------:R-:W-:Y:S01]  /*12a0*/  LEA.HI.X.SX32 R22, R9, UR13, 0x1, P5 ;  /* 0x0000000d09167c11 */ /* 0x000fe2000a8f0eff */
[----:B------:R-:W-:Y:S06]  /*12b0*/  BRA.U UP0, `(.L_x_5) ;  /* 0x0000000100187547 */ /* 0x000fec000b800000 */
[----:B------:R-:W-:Y:S01]  /*12c0*/  ELECT P5, URZ, PT ;  /* 0x0000000000ff782f */ /* 0x000fe200038a0000 */
[----:B------:R-:W-:Y:S01]  /*12d0*/  IMAD.MOV.U32 R20, RZ, RZ, 0x1 ;  /* 0x00000001ff147424 */ /* 0x000fe200078e00ff */
[----:B------:R-:W-:Y:S01]  /*12e0*/  UMOV UR5, 0x40 ;  /* 0x0000004000057882 */ /* 0x000fe20000000000 */
[----:B------:R-:W-:Y:S01]  /*12f0*/  UVIRTCOUNT.DEALLOC.SMPOOL 0x80 ;  /* 0x000000800000784c */ /* 0x000fe20000000000 */
[----:B------:R-:W-:-:S09]  /*1300*/  ULEA UR5, UR4, UR5, 0x18 ;  /* 0x0000000504057291 */ /* 0x000fd2000f8ec0ff */
[----:B------:R0:W-:Y:S03]  /*1310*/  @P5 STS.U8 [UR5], R20 ;  /* 0x00000014ff005988 */ /* 0x0001e60008000005 */
.L_x_5:
[----:B------:R-:W-:Y:S01]  /*1320*/  UIADD3 UR10, UPT, UPT, UR8, UR10, URZ ;  /* 0x0000000a080a7290 */ /* 0x000fe2000fffe0ff */
[----:B------:R-:W-:Y:S01]  /*1330*/  LEA.HI.X.SX32 R25, R33, R22, 0x1, P4 ;  /* 0x0000001621197211 */ /* 0x000fe200020f0eff */
[----:B------:R-:W-:Y:S01]  /*1340*/  VOTEU.ALL UP1, P1 ;  /* 0x0000000000ff7886 */ /* 0x000fe20000820000 */
[----:B------:R-:W-:Y:S01]  /*1350*/  UMOV UR4, 0x1 ;  /* 0x0000000100047882 */ /* 0x000fe20000000000 */
[----:B------:R-:W-:Y:S01]  /*1360*/  UIADD3 UR11, UPT, UPT, UR9, 0x5000, URZ ;  /* 0x00005000090b7890 */ /* 0x000fe2000fffe0ff */
[----:B------:R-:W-:Y:S01]  /*1370*/  IADD3 R28, P4, PT, R128, UR12, RZ ;  /* 0x0000000c801c7c10 */ /* 0x000fe2000ff9e0ff */
[----:B------:R-:W-:Y:S01]  /*1380*/  VOTEU.ALL UP2, P1 ;  /* 0x0000000000ff7886 */ /* 0x000fe20000840000 */
[----:B------:R-:W-:-:S04]  /*1390*/  @!UP1 UIADD3 UR6, UPT, UPT, -UR4, 0x100000, URZ ;  /* 0x0010000004069890 */ /* 0x000fc8000fffe1ff */
[----:B------:R-:W-:Y:S02]  /*13a0*/  @!UP1 USHF.L.U32 UR7, UR6, 0xb, URZ ;  /* 0x0000000b06079899 */ /* 0x000fe400080006ff */
[----:B------:R-:W-:Y:S01]  /*13b0*/  @!UP1 USHF.L.U32 UR6, UR6, 0x1, URZ ;  /* 0x0000000106069899 */ /* 0x000fe200080006ff */
[----:B------:R-:W-:Y:S01]  /*13c0*/  IMAD R27, R64, 0x2, R91 ;  /* 0x00000002401b7824 */ /* 0x000fe200078e025b */
[----:B------:R-:W-:Y:S01]  /*13d0*/  STTM.16dp32bit_t0_t15.x8 tmem[UR10], RZ ;  /* 0x000000ff000079ed */ /* 0x000fe2000898000a */
[----:B------:R-:W-:Y:S01]  /*13e0*/  STTM.16dp32bit_t16_t31.x8 tmem[UR10+0x8], RZ ;  /* 0x000008ff000079ed */ /* 0x000fe200089a000a */
[----:B------:R-:W1:Y:S02]  /*13f0*/  FENCE.VIEW.ASYNC.T ;  /* 0x00000000000073c6 */ /* 0x000e640000000200 */
[----:B-1----:R-:W-:Y:S01]  /*1400*/  BAR.SYNC.DEFER_BLOCKING 0x0 ;  /* 0x0000000000007b1d */ /* 0x002fe20000010000 */
[----:B------:R-:W-:Y:S02]  /*1410*/  LEA.HI.X.SX32 R26, R9, UR13, 0x1, P4 ;  /* 0x0000000d091a7c11 */ /* 0x000fe4000a0f0eff */
[----:B0-----:R-:W-:-:S02]  /*1420*/  LEA R20, P4, R29, R28, 0x1 ;  /* 0x0000001c1d147211 */ /* 0x001fc400078808ff */
[----:B------:R-:W-:Y:S01]  /*1430*/  LOP3.LUT R153, R7, 0xa, RZ, 0xfc, !PT ;  /* 0x0000000a07997812 */ /* 0x000fe200078efcff */
[----:B------:R-:W0:Y:S01]  /*1440*/  LDCU UR5, c[0x0][0x3b0] ;  /* 0x00007600ff0577ac */ /* 0x000e220008000800 */
[----:B------:R-:W-:Y:S02]  /*1450*/  LEA.HI.X.SX32 R11, R37, R22, 0x1, P3 ;  /* 0x00000016250b7211 */ /* 0x000fe400018f0eff */
[----:B------:R-:W-:Y:S01]  /*1460*/  LEA.HI.X.SX32 R21, R29, R26, 0x1, P4 ;  /* 0x0000001a1d157211 */ /* 0x000fe200020f0eff */
[C---:B------:R-:W-:Y:S01]  /*1470*/  IMAD R29, R64.reuse, 0x2, R27 ;  /* 0x00000002401d7824 */ /* 0x040fe200078e021b */
[----:B------:R-:W-:Y:S02]  /*1480*/  ISETP.LT.AND P3, PT, R153, R8, P0 ;  /* 0x000000089900720c */ /* 0x000fe40000761270 */
[C---:B------:R-:W-:Y:S02]  /*1490*/  LEA R22, P4, R31.reuse, R28, 0x1 ;  /* 0x0000001c1f167211 */ /* 0x040fe400078808ff */
[----:B------:R-:W-:Y:S01]  /*14a0*/  PRMT R94, RZ, 0x7610, R94 ;  /* 0x00007610ff5e7816 */ /* 0x000fe2000000005e */
[----:B------:R-:W1:Y:S02]  /*14b0*/  FENCE.VIEW.ASYNC.S ;  /* 0x00000000000073c6 */ /* 0x000e640000000000 */
[----:B-1----:R1:W2:Y:S02]  /*14c0*/  @!UP2 SYNCS.EXCH.64 URZ, [UR11], UR6 ;  /* 0x000000060bffa5b2 */ /* 0x0022a40008000100 */
[----:B--2---:R-:W-:Y:S01]  /*14d0*/  BAR.SYNC.DEFER_BLOCKING 0x0 ;  /* 0x0000000000007b1d */ /* 0x004fe20000010000 */
[----:B------:R-:W-:Y:S01]  /*14e0*/  LEA.HI.X.SX32 R23, R31, R26, 0x1, P4 ;  /* 0x0000001a1f177211 */ /* 0x000fe200020f0eff */
[----:B------:R-:W-:Y:S01]  /*14f0*/  IMAD R31, R64, 0x2, R29 ;  /* 0x00000002401f7824 */ /* 0x000fe200078e021d */
[----:B------:R-:W-:-:S02]  /*1500*/  PRMT R150, RZ, 0x7610, R150 ;  /* 0x00007610ff967816 */ /* 0x000fc40000000096 */
[C---:B------:R-:W-:Y:S01]  /*1510*/  LOP3.LUT R149, R7.reuse, 0x18, RZ, 0xfc, !PT ;  /* 0x0000001807957812 */ /* 0x040fe200078efcff */
[----:B------:R-:W-:Y:S01]  /*1520*/  IMAD R31, R64, 0x2, R31 ;  /* 0x00000002401f7824 */ /* 0x000fe200078e021f */
[----:B------:R-:W-:-:S03]  /*1530*/  LOP3.LUT R151, R7, 0x10, RZ, 0xfc, !PT ;  /* 0x0000001007977812 */ /* 0x000fc600078efcff */
[----:B------:R-:W-:Y:S01]  /*1540*/  IMAD R33, R64, 0x2, R31 ;  /* 0x0000000240217824 */ /* 0x000fe200078e021f */
[----:B------:R-:W-:-:S03]  /*1550*/  LEA R30, P5, R27, R28, 0x1 ;  /* 0x0000001c1b1e7211 */ /* 0x000fc600078a08ff */
[----:B------:R-:W-:Y:S01]  /*1560*/  IMAD R37, R64, 0x2, R33 ;  /* 0x0000000240257824 */ /* 0x000fe200078e0221 */
[----:B------:R-:W-:Y:S01]  /*1570*/  LEA.HI.X.SX32 R31, R27, R26, 0x1, P5 ;  /* 0x0000001a1b1f7211 */ /* 0x000fe200028f0eff */
[----:B------:R-:W2:Y:S01]  /*1580*/  @P3 LDG.E.U16 R150, desc[UR20][R22.64] ;  /* 0x0000001416963981 */ /* 0x000ea2000c1e1500 */
[----:B------:R-:W-:-:S03]  /*1590*/  ISETP.LT.AND P3, PT, R149, R8, P0 ;  /* 0x000000089500720c */ /* 0x000fc60000761270 */
[----:B------:R3:W4:Y:S01]  /*15a0*/  @P2 LDG.E.U16 R94, desc[UR20][R20.64] ;  /* 0x00000014145e2981 */ /* 0x000722000c1e1500 */
[----:B------:R-:W-:Y:S01]  /*15b0*/  ISETP.LT.AND P2, PT, R151, R8, P0 ;  /* 0x000000089700720c */ /* 0x000fe20000741270 */
[C---:B------:R-:W-:Y:S01]  /*15c0*/  IMAD R27, R64.reuse, 0x2, R37 ;  /* 0x00000002401b7824 */ /* 0x040fe200078e0225 */
[----:B------:R-:W-:Y:S02]  /*15d0*/  PRMT R100, RZ, 0x7610, R100 ;  /* 0x00007610ff647816 */ /* 0x000fe40000000064 */
[----:B------:R-:W-:Y:S01]  /*15e0*/  PRMT R90, RZ, 0x7610, R90 ;  /* 0x00007610ff5a7816 */ /* 0x000fe2000000005a */
[----:B------:R-:W-:Y:S01]  /*15f0*/  IMAD R75, R64, 0x2, R27 ;  /* 0x00000002404b7824 */ /* 0x000fe200078e021b */
[----:B---3--:R-:W-:-:S03]  /*1600*/  LEA R20, P4, R97, R28, 0x1 ;  /* 0x0000001c61147211 */ /* 0x008fc600078808ff */
[----:B------:R-:W3:Y:S01]  /*1610*/  @P3 LDG.E.U16 R100, desc[UR20][R30.64] ;  /* 0x000000141e643981 */ /* 0x000ee2000c1e1500 */
[----:B------:R-:W-:Y:S02]  /*1620*/  LOP3.LUT R147, R7, 0x1a, RZ, 0xfc, !PT ;  /* 0x0000001a07937812 */ /* 0x000fe400078efcff */
[----:B------:R-:W-:Y:S01]  /*1630*/  LEA.HI.X.SX32 R21, R97, R26, 0x1, P4 ;  /* 0x0000001a61157211 */ /* 0x000fe200020f0eff */
[----:B------:R-:W-:Y:S01]  /*1640*/  IMAD R39, R64, 0x2, R75 ;  /* 0x0000000240277824 */ /* 0x000fe200078e024b */
[----:B------:R-:W-:-:S03]  /*1650*/  LEA R22, P3, R29, R28, 0x1 ;  /* 0x0000001c1d167211 */ /* 0x000fc600078608ff */
[----:B------:R5:W2:Y:S01]  /*1660*/  @P2 LDG.E.U16 R90, desc[UR20][R20.64] ;  /* 0x00000014145a2981 */ /* 0x000aa2000c1e1500 */
[----:B------:R-:W-:Y:S02]  /*1670*/  ISETP.LT.AND P2, PT, R147, R8, P0 ;  /* 0x000000089300720c */ /* 0x000fe40000741270 */
[----:B------:R-:W-:Y:S01]  /*1680*/  LEA.HI.X.SX32 R23, R29, R26, 0x1, P3 ;  /* 0x0000001a1d177211 */ /* 0x000fe200018f0eff */
[C---:B------:R-:W-:Y:S01]  /*1690*/  IMAD R29, R64.reuse, 0x2, R39 ;  /* 0x00000002401d7824 */ /* 0x040fe200078e0227 */
[C---:B------:R-:W-:Y:S02]  /*16a0*/  LOP3.LUT R63, R7.reuse, 0x22, RZ, 0xfc, !PT ;  /* 0x00000022073f7812 */ /* 0x040fe400078efcff */
[----:B------:R-:W-:Y:S01]  /*16b0*/  LOP3.LUT R61, R7, 0x20, RZ, 0xfc, !PT ;  /* 0x00000020073d7812 */ /* 0x000fe200078efcff */
[C---:B------:R-:W-:Y:S01]  /*16c0*/  IMAD R67, R64.reuse, 0x2, R29 ;  /* 0x0000000240437824 */ /* 0x040fe200078e021d */
[-C--:B------:R-:W-:Y:S02]  /*16d0*/  ISETP.LT.AND P4, PT, R63, R8.reuse, P0 ;  /* 0x000000083f00720c */ /* 0x080fe40000781270 */
[----:B------:R-:W-:Y:S01]  /*16e0*/  PRMT R135, RZ, 0x7610, R135 ;  /* 0x00007610ff877816 */ /* 0x000fe20000000087 */
[----:B------:R-:W-:Y:S01]  /*16f0*/  IMAD R85, R64, 0x2, R67 ;  /* 0x0000000240557824 */ /* 0x000fe200078e0243 */
[----:B------:R-:W-:-:S02]  /*1700*/  ISETP.LT.AND P3, PT, R61, R8, P0 ;  /* 0x000000083d00720c */ /* 0x000fc40000761270 */
[-C--:B-----5:R-:W-:Y:S01]  /*1710*/  LEA R20, P5, R37, R28.reuse, 0x1 ;  /* 0x0000001c25147211 */ /* 0x0a0fe200078a08ff */
[C---:B------:R-:W-:Y:S01]  /*1720*/  IMAD R31, R64.reuse, 0x2, R85 ;  /* 0x00000002401f7824 */ /* 0x040fe200078e0255 */
[----:B------:R5:W2:Y:S01]  /*1730*/  @P2 LDG.E.U16 R135, desc[UR20][R22.64] ;  /* 0x0000001416872981 */ /* 0x000aa2000c1e1500 */
[----:B------:R-:W-:Y:S02]  /*1740*/  PRMT R137, RZ, 0x7610, R137 ;  /* 0x00007610ff897816 */ /* 0x000fe40000000089 */
[----:B------:R-:W-:Y:S02]  /*1750*/  LEA RZ, P2, R33, R28, 0x1 ;  /* 0x0000001c21ff7211 */ /* 0x000fe400078408ff */
[-C--:B------:R-:W-:Y:S01]  /*1760*/  LEA.HI.X.SX32 R21, R37, R26.reuse, 0x1, P5 ;  /* 0x0000001a25157211 */ /* 0x080fe200028f0eff */
[C---:B------:R-:W-:Y:S01]  /*1770*/  IMAD R37, R64.reuse, 0x2, R31 ;  /* 0x0000000240257824 */ /* 0x040fe200078e021f */
[----:B------:R-:W-:Y:S02]  /*1780*/  LOP3.LUT R59, R7, 0x28, RZ, 0xfc, !PT ;  /* 0x00000028073b7812 */ /* 0x000fe400078efcff */
[----:B------:R-:W-:Y:S01]  /*1790*/  PRMT R92, RZ, 0x7610, R92 ;  /* 0x00007610ff5c7816 */ /* 0x000fe2000000005c */
[----:B------:R-:W2:Y:S01]  /*17a0*/  @P4 LDG.E.U16 R137, desc[UR20][R20.64] ;  /* 0x0000001414894981 */ /* 0x000ea2000c1e1500 */
[----:B------:R-:W-:Y:S01]  /*17b0*/  LEA.HI.X.SX32 R33, R33, R26, 0x1, P2 ;  /* 0x0000001a21217211 */ /* 0x000fe200010f0eff */
[----:B------:R-:W-:Y:S01]  /*17c0*/  IMAD R71, R64, 0x2, R37 ;  /* 0x0000000240477824 */ /* 0x000fe200078e0225 */
[----:B------:R-:W-:-:S02]  /*17d0*/  LOP3.LUT R57, R7, 0x30, RZ, 0xfc, !PT ;  /* 0x0000003007397812 */ /* 0x000fc400078efcff */
[-C--:B------:R-:W-:Y:S01]  /*17e0*/  ISETP.LT.AND P4, PT, R59, R8.reuse, P0 ;  /* 0x000000083b00720c */ /* 0x080fe20000781270 */
[----:B------:R0:W2:Y:S01]  /*17f0*/  @P3 LDG.E.U16 R92, desc[UR20][R32.64] ;  /* 0x00000014205c3981 */ /* 0x0000a2000c1e1500 */
[----:B------:R-:W-:Y:S01]  /*1800*/  ISETP.LT.AND P3, PT, R57, R8, P0 ;  /* 0x000000083900720c */ /* 0x000fe20000761270 */
[----:B------:R-:W-:Y:S01]  /*1810*/  IMAD R87, R64, 0x2, R71 ;  /* 0x0000000240577824 */ /* 0x000fe200078e0247 */
[-C--:B-----5:R-:W-:Y:S02]  /*1820*/  LEA R22, P2, R39, R28.reuse, 0x1 ;  /* 0x0000001c27167211 */ /* 0x0a0fe400078408ff */
[----:B------:R-:W-:Y:S02]  /*1830*/  LOP3.LUT R55, R7, 0x38, RZ, 0xfc, !PT ;  /* 0x0000003807377812 */ /* 0x000fe400078efcff */
[----:B------:R-:W-:Y:S02]  /*1840*/  PRMT R98, RZ, 0x7610, R98 ;  /* 0x00007610ff627816 */ /* 0x000fe40000000062 */
[----:B------:R-:W-:-:S02]  /*1850*/  LEA R30, P5, R31, R28, 0x1 ;  /* 0x0000001c1f1e7211 */ /* 0x000fc400078a08ff */
[----:B------:R-:W-:Y:S01]  /*1860*/  LEA.HI.X.SX32 R23, R39, R26, 0x1, P2 ;  /* 0x0000001a27177211 */ /* 0x000fe200010f0eff */
[----:B------:R-:W-:Y:S01]  /*1870*/  IMAD R39, R64, 0x2, R87 ;  /* 0x0000000240277824 */ /* 0x000fe200078e0257 */
[----:B------:R-:W-:Y:S02]  /*1880*/  LOP3.LUT R53, R7, 0x12, RZ, 0xfc, !PT ;  /* 0x0000001207357812 */ /* 0x000fe400078efcff */
[----:B------:R-:W-:Y:S01]  /*1890*/  ISETP.LT.AND P2, PT, R55, R8, P0 ;  /* 0x000000083700720c */ /* 0x000fe20000741270 */
[----:B------:R5:W2:Y:S01]  /*18a0*/  @P4 LDG.E.U16 R98, desc[UR20][R22.64] ;  /* 0x0000001416624981 */ /* 0x000aa2000c1e1500 */
[----:B------:R-:W-:Y:S02]  /*18b0*/  PRMT R96, RZ, 0x7610, R96 ;  /* 0x00007610ff607816 */ /* 0x000fe40000000060 */
[----:B------:R-:W-:Y:S02]  /*18c0*/  LEA.HI.X.SX32 R31, R31, R26, 0x1, P5 ;  /* 0x0000001a1f1f7211 */ /* 0x000fe400028f0eff */
[----:B------:R-:W-:-:S02]  /*18d0*/  ISETP.LT.AND P4, PT, R53, R8, P0 ;  /* 0x000000083500720c */ /* 0x000fc40000781270 */
[-C--:B0-----:R-:W-:Y:S01]  /*18e0*/  LEA R32, P6, R39, R28.reuse, 0x1 ;  /* 0x0000001c27207211 */ /* 0x081fe200078c08ff */
[----:B------:R0:W2:Y:S01]  /*18f0*/  @P3 LDG.E.U16 R96, desc[UR20][R30.64] ;  /* 0x000000141e603981 */ /* 0x0000a2000c1e1500 */
[----:B------:R-:W-:Y:S02]  /*1900*/  LOP3.LUT R51, R7, 0x2a, RZ, 0xfc, !PT ;  /* 0x0000002a07337812 */ /* 0x000fe400078efcff */
[----:B------:R-:W-:Y:S02]  /*1910*/  LEA R20, P5, R95, R28, 0x1 ;  /* 0x0000001c5f147211 */ /* 0x000fe400078a08ff */
[----:B------:R-:W-:Y:S02]  /*1920*/  PRMT R130, RZ, 0x7610, R130 ;  /* 0x00007610ff827816 */ /* 0x000fe40000000082 */
[----:B------:R-:W-:Y:S02]  /*1930*/  LEA.HI.X.SX32 R33, R39, R26, 0x1, P6 ;  /* 0x0000001a27217211 */ /* 0x000fe400030f0eff */
[----:B------:R-:W-:-:S02]  /*1940*/  ISETP.LT.AND P3, PT, R51, R8, P0 ;  /* 0x000000083300720c */ /* 0x000fc40000761270 */
[----:B------:R-:W-:Y:S01]  /*1950*/  LOP3.LUT R49, R7, 0x32, RZ, 0xfc, !PT ;  /* 0x0000003207317812 */ /* 0x000fe200078efcff */
[----:B------:R0:W2:Y:S01]  /*1960*/  @P2 LDG.E.U16 R130, desc[UR20][R32.64] ;  /* 0x0000001420822981 */ /* 0x0000a2000c1e1500 */
[----:B------:R-:W-:Y:S02]  /*1970*/  PRMT R139, RZ, 0x7610, R139 ;  /* 0x00007610ff8b7816 */ /* 0x000fe4000000008b */
[----:B------:R-:W-:Y:S02]  /*1980*/  LEA.HI.X.SX32 R21, R95, R26, 0x1, P5 ;  /* 0x0000001a5f157211 */ /* 0x000fe400028f0eff */
[----:B-----5:R-:W-:Y:S02]  /*1990*/  LEA R22, P5, R29, R28, 0x1 ;  /* 0x0000001c1d167211 */ /* 0x020fe400078a08ff */
[----:B------:R-:W-:Y:S01]  /*19a0*/  LOP3.LUT R47, R7, 0x3a, RZ, 0xfc, !PT ;  /* 0x0000003a072f7812 */ /* 0x000fe200078efcff */
[----:B------:R5:W2:Y:S01]  /*19b0*/  @P4 LDG.E.U16 R139, desc[UR20][R20.64] ;  /* 0x00000014148b4981 */ /* 0x000aa2000c1e1500 */
[----:B------:R-:W-:-:S02]  /*19c0*/  ISETP.LT.AND P2, PT, R49, R8, P0 ;  /* 0x000000083100720c */ /* 0x000fc40000741270 */
[----:B------:R-:W-:Y:S02]  /*19d0*/  PRMT R141, RZ, 0x7610, R141 ;  /* 0x00007610ff8d7816 */ /* 0x000fe4000000008d */
[----:B------:R-:W-:Y:S01]  /*19e0*/  LEA.HI.X.SX32 R23, R29, R26, 0x1, P5 ;  /* 0x0000001a1d177211 */ /* 0x000fe200028f0eff */
[----:B------:R-:W-:Y:S01]  /*19f0*/  IMAD R29, R64, 0x2, R39 ;  /* 0x00000002401d7824 */ /* 0x000fe200078e0227 */
[----:B------:R-:W-:Y:S02]  /*1a00*/  ISETP.LT.AND P4, PT, R47, R8, P0 ;  /* 0x000000082f00720c */ /* 0x000fe40000781270 */
[-C--:B0-----:R-:W-:Y:S01]  /*1a10*/  LEA R30, P5, R37, R28.reuse, 0x1 ;  /* 0x0000001c251e7211 */ /* 0x081fe200078a08ff */
[----:B------:R0:W2:Y:S01]  /*1a20*/  @P3 LDG.E.U16 R141, desc[UR20][R22.64] ;  /* 0x00000014168d3981 */ /* 0x0000a2000c1e1500 */
[----:B------:R-:W-:Y:S02]  /*1a30*/  PRMT R145, RZ, 0x7610, R145 ;  /* 0x00007610ff917816 */ /* 0x000fe40000000091 */
[----:B------:R-:W-:-:S02]  /*1a40*/  LEA R32, P3, R29, R28, 0x1 ;  /* 0x0000001c1d207211 */ /* 0x000fc400078608ff */
[-C--:B------:R-:W-:Y:S02]  /*1a50*/  LEA.HI.X.SX32 R31, R37, R26.reuse, 0x1, P5 ;  /* 0x0000001a251f7211 */ /* 0x080fe400028f0eff */
[----:B------:R-:W-:Y:S02]  /*1a60*/  LOP3.LUT R45, R7, 0xc, RZ, 0xfc, !PT ;  /* 0x0000000c072d7812 */ /* 0x000fe400078efcff */
[----:B------:R-:W-:Y:S01]  /*1a70*/  PRMT R143, RZ, 0x7610, R143 ;  /* 0x00007610ff8f7816 */ /* 0x000fe2000000008f */
[----:B------:R-:W2:Y:S01]  /*1a80*/  @P2 LDG.E.U16 R145, desc[UR20][R30.64] ;  /* 0x000000141e912981 */ /* 0x000ea2000c1e1500 */
[----:B------:R-:W-:Y:S02]  /*1a90*/  LEA.HI.X.SX32 R33, R29, R26, 0x1, P3 ;  /* 0x0000001a1d217211 */ /* 0x000fe400018f0eff */
[----:B------:R-:W-:Y:S02]  /*1aa0*/  ISETP.LT.AND P2, PT, R45, R8, P0 ;  /* 0x000000082d00720c */ /* 0x000fe40000741270 */
[----:B------:R-:W-:Y:S01]  /*1ab0*/  LOP3.LUT R43, R7, 0x14, RZ, 0xfc, !PT ;  /* 0x00000014072b7812 */ /* 0x000fe200078efcff */
[----:B------:R-:W2:Y:S01]  /*1ac0*/  @P4 LDG.E.U16 R143, desc[UR20][R32.64] ;  /* 0x00000014208f4981 */ /* 0x000ea2000c1e1500 */
[----:B-----5:R-:W-:-:S02]  /*1ad0*/  LEA R20, P4, R35, R28, 0x1 ;  /* 0x0000001c23147211 */ /* 0x020fc400078808ff */
[----:B------:R-:W-:Y:S02]  /*1ae0*/  ISETP.LT.AND P3, PT, R43, R8, P0 ;  /* 0x000000082b00720c */ /* 0x000fe40000761270 */
[----:B------:R-:W-:Y:S02]  /*1af0*/  LOP3.LUT R39, R7, 0x24, RZ, 0xfc, !PT ;  /* 0x0000002407277812 */ /* 0x000fe400078efcff */
[----:B------:R-:W-:Y:S02]  /*1b00*/  PRMT R146, RZ, 0x7610, R146 ;  /* 0x00007610ff927816 */ /* 0x000fe40000000092 */
[----:B------:R-:W-:Y:S02]  /*1b10*/  LEA.HI.X.SX32 R21, R35, R26, 0x1, P4 ;  /* 0x0000001a23157211 */ /* 0x000fe400020f0eff */
[----:B------:R-:W-:Y:S02]  /*1b20*/  LOP3.LUT R41, R7, 0x1c, RZ, 0xfc, !PT ;  /* 0x0000001c07297812 */ /* 0x000fe400078efcff */
[----:B0-----:R-:W-:Y:S01]  /*1b30*/  LEA R22, P6, R93, R28, 0x1 ;  /* 0x0000001c5d167211 */ /* 0x001fe200078c08ff */
[----:B------:R0:W5:Y:S01]  /*1b40*/  @P2 LDG.E.U16 R146, desc[UR20][R20.64] ;  /* 0x0000001414922981 */ /* 0x000162000c1e1500 */
[----:B------:R-:W-:-:S02]  /*1b50*/  ISETP.LT.AND P4, PT, R39, R8, P0 ;  /* 0x000000082700720c */ /* 0x000fc40000781270 */
[----:B------:R-:W-:Y:S02]  /*1b60*/  PRMT R48, RZ, 0x7610, R48 ;  /* 0x00007610ff307816 */ /* 0x000fe40000000030 */
[----:B------:R-:W-:Y:S02]  /*1b70*/  ISETP.LT.AND P5, PT, R41, R8, P0 ;  /* 0x000000082900720c */ /* 0x000fe400007a1270 */
[----:B------:R-:W-:Y:S02]  /*1b80*/  LEA.HI.X.SX32 R23, R93, R26, 0x1, P6 ;  /* 0x0000001a5d177211 */ /* 0x000fe400030f0eff */
[----:B------:R-:W-:Y:S02]  /*1b90*/  LEA R68, P2, R27, R28, 0x1 ;  /* 0x0000001c1b447211 */ /* 0x000fe400078408ff */
[----:B------:R-:W-:Y:S01]  /*1ba0*/  LOP3.LUT R37, R7, 0x2c, RZ, 0xfc, !PT ;  /* 0x0000002c07257812 */ /* 0x000fe200078efcff */
[----:B------:R0:W3:Y:S01]  /*1bb0*/  @P3 LDG.E.U16 R48, desc[UR20][R22.64] ;  /* 0x0000001416303981 */ /* 0x0000e2000c1e1500 */
[----:B------:R-:W-:-:S02]  /*1bc0*/  PRMT R52, RZ, 0x7610, R52 ;  /* 0x00007610ff347816 */ /* 0x000fc40000000034 */
[----:B------:R-:W-:Y:S02]  /*1bd0*/  LEA.HI.X.SX32 R69, R27, R26, 0x1, P2 ;  /* 0x0000001a1b457211 */ /* 0x000fe400010f0eff */
[----:B------:R-:W-:Y:S02]  /*1be0*/  LOP3.LUT R35, R7, 0x34, RZ, 0xfc, !PT ;  /* 0x0000003407237812 */ /* 0x000fe400078efcff */
[-C--:B------:R-:W-:Y:S01]  /*1bf0*/  ISETP.LT.AND P3, PT, R37, R8.reuse, P0 ;  /* 0x000000082500720c */ /* 0x080fe20000761270 */
[----:B------:R-:W3:Y:S01]  /*1c00*/  @P4 LDG.E.U16 R52, desc[UR20][R68.64] ;  /* 0x0000001444344981 */ /* 0x000ee2000c1e1500 */
[----:B------:R-:W-:Y:S02]  /*1c10*/  PRMT R50, RZ, 0x7610, R50 ;  /* 0x00007610ff327816 */ /* 0x000fe40000000032 */
[----:B------:R-:W-:Y:S02]  /*1c20*/  ISETP.LT.AND P2, PT, R35, R8, P0 ;  /* 0x000000082300720c */ /* 0x000fe40000741270 */
[----:B------:R-:W-:-:S02]  /*1c30*/  LEA R72, P4, R67, R28, 0x1 ;  /* 0x0000001c43487211 */ /* 0x000fc400078808ff */
[----:B------:R1:W3:Y:S01]  /*1c40*/  @P5 LDG.E.U16 R50, desc[UR20][R24.64] ;  /* 0x0000001418325981 */ /* 0x0002e2000c1e1500 */
[----:B0-----:R-:W-:Y:S02]  /*1c50*/  PRMT R20, RZ, 0x7610, R20 ;  /* 0x00007610ff147816 */ /* 0x001fe40000000014 */
[----:B------:R-:W-:Y:S02]  /*1c60*/  LEA R66, P5, R71, R28, 0x1 ;  /* 0x0000001c47427211 */ /* 0x000fe400078a08ff */
[-C--:B------:R-:W-:Y:S02]  /*1c70*/  LEA.HI.X.SX32 R73, R67, R26.reuse, 0x1, P4 ;  /* 0x0000001a43497211 */ /* 0x080fe400020f0eff */
[----:B------:R-:W-:Y:S02]  /*1c80*/  LOP3.LUT R31, R7, 0xe, RZ, 0xfc, !PT ;  /* 0x0000000e071f7812 */ /* 0x000fe400078efcff */
[----:B------:R-:W-:Y:S01]  /*1c90*/  PRMT R22, RZ, 0x7610, R22 ;  /* 0x00007610ff167816 */ /* 0x000fe20000000016 */
[----:B------:R-:W3:Y:S01]  /*1ca0*/  @P3 LDG.E.U16 R20, desc[UR20][R72.64] ;  /* 0x0000001448143981 */ /* 0x000ee2000c1e1500 */
[----:B------:R-:W-:-:S02]  /*1cb0*/  LEA.HI.X.SX32 R67, R71, R26, 0x1, P5 ;  /* 0x0000001a47437211 */ /* 0x000fc400028f0eff */
[----:B------:R-:W-:-:S03]  /*1cc0*/  ISETP.LT.AND P3, PT, R31, R8, P0 ;  /* 0x000000081f00720c */ /* 0x000fc60000761270 */
[----:B------:R0:W3:Y:S01]  /*1cd0*/  @P2 LDG.E.U16 R22, desc[UR20][R66.64] ;  /* 0x0000001442162981 */ /* 0x0000e2000c1e1500 */
[----:B------:R-:W-:Y:S02]  /*1ce0*/  LEA R70, P2, R19, R28, 0x1 ;  /* 0x0000001c13467211 */ /* 0x000fe400078408ff */
[----:B------:R-:W-:Y:S01]  /*1cf0*/  LOP3.LUT R33, R7, 0x3c, RZ, 0xfc, !PT ;  /* 0x0000003c07217812 */ /* 0x000fe200078efcff */
[----:B------:R-:W-:Y:S01]  /*1d00*/  IMAD R89, R64, 0x2, R29 ;  /* 0x0000000240597824 */ /* 0x000fe200078e021d */
[----:B------:R-:W-:Y:S02]  /*1d10*/  PRMT R155, RZ, 0x7610, R155 ;  /* 0x00007610ff9b7816 */ /* 0x000fe4000000009b */
[----:B------:R-:W-:Y:S02]  /*1d20*/  LEA.HI.X.SX32 R71, R19, R26, 0x1, P2 ;  /* 0x0000001a13477211 */ /* 0x000fe400010f0eff */
[----:B------:R-:W-:Y:S02]  /*1d30*/  ISETP.LT.AND P4, PT, R33, R8, P0 ;  /* 0x000000082100720c */ /* 0x000fe40000781270 */
[----:B-1----:R-:W-:Y:S01]  /*1d40*/  LOP3.LUT R25, R7, 0x26, RZ, 0xfc, !PT ;  /* 0x0000002607197812 */ /* 0x002fe200078efcff */
[----:B------:R-:W5:Y:S01]  /*1d50*/  @P3 LDG.E.U16 R155, desc[UR20][R70.64] ;  /* 0x00000014469b3981 */ /* 0x000f62000c1e1500 */
[----:B------:R-:W-:-:S02]  /*1d60*/  LEA R68, P5, R89, R28, 0x1 ;  /* 0x0000001c59447211 */ /* 0x000fc400078a08ff */
[----:B0-----:R-:W-:Y:S02]  /*1d70*/  LEA R66, P2, R91, R28, 0x1 ;  /* 0x0000001c5b427211 */ /* 0x001fe400078408ff */
[C---:B------:R-:W-:Y:S02]  /*1d80*/  LOP3.LUT R29, R7.reuse, 0x16, RZ, 0xfc, !PT ;  /* 0x00000016071d7812 */ /* 0x040fe400078efcff */
[----:B------:R-:W-:Y:S02]  /*1d90*/  LOP3.LUT R27, R7, 0x1e, RZ, 0xfc, !PT ;  /* 0x0000001e071b7812 */ /* 0x000fe400078efcff */
[----:B------:R-:W-:Y:S02]  /*1da0*/  ISETP.LT.AND P3, PT, R25, R8, P0 ;  /* 0x000000081900720c */ /* 0x000fe40000761270 */
[----:B------:R-:W-:Y:S02]  /*1db0*/  LEA.HI.X.SX32 R69, R89, R26, 0x1, P5 ;  /* 0x0000001a59457211 */ /* 0x000fe400028f0eff */
[----:B------:R-:W-:-:S02]  /*1dc0*/  PRMT R24, RZ, 0x7610, R24 ;  /* 0x00007610ff187816 */ /* 0x000fc40000000018 */
[----:B------:R-:W-:Y:S02]  /*1dd0*/  LEA.HI.X.SX32 R67, R91, R26, 0x1, P2 ;  /* 0x0000001a5b437211 */ /* 0x000fe400010f0eff */
[-C--:B------:R-:W-:Y:S02]  /*1de0*/  ISETP.LT.AND P5, PT, R29, R8.reuse, P0 ;  /* 0x000000081d00720c */ /* 0x080fe400007a1270 */
[----:B------:R-:W-:Y:S01]  /*1df0*/  ISETP.LT.AND P2, PT, R27, R8, P0 ;  /* 0x000000081b00720c */ /* 0x000fe20000741270 */
[----:B------:R-:W5:Y:S01]  /*1e00*/  @P4 LDG.E.U16 R24, desc[UR20][R68.64] ;  /* 0x0000001444184981 */ /* 0x000f62000c1e1500 */
[----:B------:R-:W-:Y:S02]  /*1e10*/  LEA R72, P6, R75, R28, 0x1 ;  /* 0x0000001c4b487211 */ /* 0x000fe400078c08ff */
[----:B------:R-:W-:Y:S02]  /*1e20*/  LOP3.LUT R23, R7, 0x2e, RZ, 0xfc, !PT ;  /* 0x0000002e07177812 */ /* 0x000fe400078efcff */
[----:B------:R-:W-:-:S02]  /*1e30*/  PRMT R161, RZ, 0x7610, R161 ;  /* 0x00007610ffa17816 */ /* 0x000fc400000000a1 */
[----:B------:R-:W-:Y:S02]  /*1e40*/  LEA.HI.X.SX32 R73, R75, R26, 0x1, P6 ;  /* 0x0000001a4b497211 */ /* 0x000fe400030f0eff */
[----:B------:R-:W-:Y:S02]  /*1e50*/  ISETP.LT.AND P4, PT, R23, R8, P0 ;  /* 0x000000081700720c */ /* 0x000fe40000781270 */
[----:B------:R-:W-:Y:S01]  /*1e60*/  PRMT R157, RZ, 0x7610, R157 ;  /* 0x00007610ff9d7816 */ /* 0x000fe2000000009d */
[----:B------:R-:W5:Y:S01]  /*1e70*/  @P3 LDG.E.U16 R161, desc[UR20][R72.64] ;  /* 0x0000001448a13981 */ /* 0x000f62000c1e1500 */
[----:B------:R-:W-:Y:S02]  /*1e80*/  PRMT R159, RZ, 0x7610, R159 ;  /* 0x00007610ff9f7816 */ /* 0x000fe4000000009f */
[----:B------:R-:W-:Y:S02]  /*1e90*/  LEA R74, P6, R85, R28, 0x1 ;  /* 0x0000001c554a7211 */ /* 0x000fe400078c08ff */
[----:B------:R-:W-:Y:S01]  /*1ea0*/  ISETP.LT.AND P3, PT, R7, R8, P0 ;  /* 0x000000080700720c */ /* 0x000fe20000761270 */
[----:B------:R0:W5:Y:S01]  /*1eb0*/  @P5 LDG.E.U16 R157, desc[UR20][R66.64] ;  /* 0x00000014429d5981 */ /* 0x000162000c1e1500 */
[----:B------:R-:W-:-:S02]  /*1ec0*/  PRMT R163, RZ, 0x7610, R163 ;  /* 0x00007610ffa37816 */ /* 0x000fc400000000a3 */
[----:B------:R-:W-:Y:S01]  /*1ed0*/  LEA.HI.X.SX32 R75, R85, R26, 0x1, P6 ;  /* 0x0000001a554b7211 */ /* 0x000fe200030f0eff */
[----:B------:R1:W5:Y:S01]  /*1ee0*/  @P2 LDG.E.U16 R159, desc[UR20][R10.64] ;  /* 0x000000140a9f2981 */ /* 0x000362000c1e1500 */
[C---:B------:R-:W-:Y:S02]  /*1ef0*/  LOP3.LUT R21, R7.reuse, 0x36, RZ, 0xfc, !PT ;  /* 0x0000003607157812 */ /* 0x040fe400078efcff */
[----:B------:R-:W-:Y:S01]  /*1f00*/  LOP3.LUT R19, R7, 0x2, RZ, 0xfc, !PT ;  /* 0x0000000207137812 */ /* 0x000fe200078efcff */
[----:B------:R1:W5:Y:S01]  /*1f10*/  @P4 LDG.E.U16 R163, desc[UR20][R74.64] ;  /* 0x000000144aa34981 */ /* 0x000362000c1e1500 */
[-C--:B0-----:R-:W-:Y:S02]  /*1f20*/  LEA R66, P2, R83, R28.reuse, 0x1 ;  /* 0x0000001c53427211 */ /* 0x081fe400078408ff */
[----:B------:R-:W-:Y:S02]  /*1f30*/  PRMT R148, RZ, 0x7610, R148 ;  /* 0x00007610ff947816 */ /* 0x000fe40000000094 */
[----:B------:R-:W-:-:S02]  /*1f40*/  LEA R70, P6, R79, R28, 0x1 ;  /* 0x0000001c4f467211 */ /* 0x000fc400078c08ff */
[----:B------:R-:W-:Y:S02]  /*1f50*/  LEA.HI.X.SX32 R67, R83, R26, 0x1, P2 ;  /* 0x0000001a53437211 */ /* 0x000fe400010f0eff */
[-C--:B------:R-:W-:Y:S02]  /*1f60*/  ISETP.LT.AND P2, PT, R21, R8.reuse, P0 ;  /* 0x000000081500720c */ /* 0x080fe40000741270 */
[----:B------:R-:W-:Y:S01]  /*1f70*/  ISETP.LT.AND P5, PT, R19, R8, P0 ;  /* 0x000000081300720c */ /* 0x000fe200007a1270 */
[----:B------:R-:W-:Y:S01]  /*1f80*/  IMAD R89, R64, 0x2, R89 ;  /* 0x0000000240597824 */ /* 0x000fe200078e0259 */
[----:B------:R-:W-:Y:S01]  /*1f90*/  LEA R68, P4, R81, R28, 0x1 ;  /* 0x0000001c51447211 */ /* 0x000fe200078808ff */
[----:B------:R-:W5:Y:S01]  /*1fa0*/  @P3 LDG.E.U16 R148, desc[UR20][R66.64] ;  /* 0x0000001442943981 */ /* 0x000f62000c1e1500 */
[----:B------:R-:W-:Y:S02]  /*1fb0*/  LOP3.LUT R19, R7, 0x3e, RZ, 0xfc, !PT ;  /* 0x0000003e07137812 */ /* 0x000fe400078efcff */
[----:B------:R-:W-:-:S02]  /*1fc0*/  LEA.HI.X.SX32 R71, R79, R26, 0x1, P6 ;  /* 0x0000001a4f477211 */ /* 0x000fc400030f0eff */
[----:B-1----:R-:W-:Y:S02]  /*1fd0*/  LEA R10, P6, R87, R28, 0x1 ;  /* 0x0000001c570a7211 */ /* 0x002fe400078c08ff */
[----:B------:R-:W-:Y:S02]  /*1fe0*/  LEA.HI.X.SX32 R69, R81, R26, 0x1, P4 ;  /* 0x0000001a51457211 */ /* 0x000fe400020f0eff */
[----:B------:R-:W-:Y:S02]  /*1ff0*/  LEA R72, P3, R77, R28, 0x1 ;  /* 0x0000001c4d487211 */ /* 0x000fe400078608ff */
[----:B------:R-:W-:Y:S02]  /*2000*/  ISETP.LT.AND P4, PT, R19, R8, P0 ;  /* 0x000000081300720c */ /* 0x000fe40000781270 */
[----:B------:R-:W-:Y:S02]  /*2010*/  LEA.HI.X.SX32 R11, R87, R26, 0x1, P6 ;  /* 0x0000001a570b7211 */ /* 0x000fe400030f0eff */
[----:B------:R-:W-:-:S02]  /*2020*/  PRMT R165, RZ, 0x7610, R165 ;  /* 0x00007610ffa57816 */ /* 0x000fc400000000a5 */
[----:B------:R-:W-:Y:S02]  /*2030*/  LEA R74, P6, R89, R28, 0x1 ;  /* 0x0000001c594a7211 */ /* 0x000fe400078c08ff */
[-C--:B------:R-:W-:Y:S02]  /*2040*/  LEA.HI.X.SX32 R73, R77, R26.reuse, 0x1, P3 ;  /* 0x0000001a4d497211 */ /* 0x080fe400018f0eff */
[C---:B------:R-:W-:Y:S01]  /*2050*/  LOP3.LUT R77, R7.reuse, 0x6, RZ, 0xfc, !PT ;  /* 0x00000006074d7812 */ /* 0x040fe200078efcff */
[----:B------:R0:W5:Y:S01]  /*2060*/  @P2 LDG.E.U16 R165, desc[UR20][R10.64] ;  /* 0x000000140aa52981 */ /* 0x000162000c1e1500 */
[----:B------:R-:W-:Y:S02]  /*2070*/  LOP3.LUT R85, R7, 0x4, RZ, 0xfc, !PT ;  /* 0x0000000407557812 */ /* 0x000fe400078efcff */
[----:B------:R-:W-:Y:S02]  /*2080*/  LEA.HI.X.SX32 R75, R89, R26, 0x1, P6 ;  /* 0x0000001a594b7211 */ /* 0x000fe400030f0eff */
[----:B------:R-:W-:-:S02]  /*2090*/  PRMT R26, RZ, 0x7610, R26 ;  /* 0x00007610ff1a7816 */ /* 0x000fc4000000001a */
[-C--:B------:R-:W-:Y:S01]  /*20a0*/  ISETP.LT.AND P2, PT, R77, R8.reuse, P0 ;  /* 0x000000084d00720c */ /* 0x080fe20000741270 */
[----:B------:R-:W-:Y:S01]  /*20b0*/  IMAD R77, R5, R65, RZ ;  /* 0x00000041054d7224 */ /* 0x000fe200078e02ff */
[----:B------:R-:W-:Y:S02]  /*20c0*/  ISETP.LT.AND P3, PT, R85, R8, P0 ;  /* 0x000000085500720c */ /* 0x000fe40000761270 */
[----:B------:R-:W-:Y:S01]  /*20d0*/  PRMT R152, RZ, 0x7610, R152 ;  /* 0x00007610ff987816 */ /* 0x000fe20000000098 */
[----:B------:R1:W5:Y:S01]  /*20e0*/  @P4 LDG.E.U16 R26, desc[UR20][R74.64] ;  /* 0x000000144a1a4981 */ /* 0x000362000c1e1500 */
[----:B------:R-:W-:Y:S01]  /*20f0*/  IMAD R6, R6, UR5, RZ ;  /* 0x0000000506067c24 */ /* 0x000fe2000f8e02ff */
[C---:B------:R-:W-:Y:S01]  /*2100*/  LEA R89, P4, R77.reuse, UR14, 0x1 ;  /* 0x0000000e4d597c11 */ /* 0x040fe2000f8808ff */
[----:B------:R-:W-:Y:S01]  /*2110*/  IMAD R56, R56, UR5, RZ ;  /* 0x0000000538387c24 */ /* 0x000fe2000f8e02ff */
[----:B------:R-:W-:Y:S01]  /*2120*/  PRMT R28, RZ, 0x7610, R28 ;  /* 0x00007610ff1c7816 */ /* 0x000fe2000000001c */
[----:B------:R-:W5:Y:S01]  /*2130*/  @P5 LDG.E.U16 R152, desc[UR20][R68.64] ;  /* 0x0000001444985981 */ /* 0x000f62000c1e1500 */
[----:B0-----:R-:W-:Y:S01]  /*2140*/  LEA.HI.X.SX32 R11, R77, UR15, 0x1, P4 ;  /* 0x0000000f4d0b7c11 */ /* 0x001fe2000a0f0eff */
[----:B------:R-:W-:-:S02]  /*2150*/  IMAD R62, R62, UR5, RZ ;  /* 0x000000053e3e7c24 */ /* 0x000fc4000f8e02ff */
[----:B------:R-:W-:Y:S01]  /*2160*/  IMAD R58, R58, UR5, RZ ;  /* 0x000000053a3a7c24 */ /* 0x000fe2000f8e02ff */
[----:B-1----:R-:W-:Y:S01]  /*2170*/  LEA R74, P5, R6, R89, 0x1 ;  /* 0x00000059064a7211 */ /* 0x002fe200078a08ff */
[----:B------:R-:W-:Y:S01]  /*2180*/  IMAD R10, R76, UR5, RZ ;  /* 0x000000054c0a7c24 */ /* 0x000fe2000f8e02ff */
[----:B------:R-:W-:Y:S01]  /*2190*/  ISETP.LT.AND P0, PT, R5, R8, P0 ;  /* 0x000000080500720c */ /* 0x000fe20000701270 */
[----:B------:R-:W-:Y:S01]  /*21a0*/  IMAD R54, R54, UR5, RZ ;  /* 0x0000000536367c24 */ /* 0x000fe2000f8e02ff */
[----:B------:R-:W-:Y:S01]  /*21b0*/  LEA.HI.X.SX32 R75, R6, R11, 0x1, P5 ;  /* 0x0000000b064b7211 */ /* 0x000fe200028f0eff */
[----:B------:R-:W-:Y:S01]  /*21c0*/  IMAD R46, R46, UR5, RZ ;  /* 0x000000052e2e7c24 */ /* 0x000fe2000f8e02ff */
[-C--:B------:R-:W-:Y:S01]  /*21d0*/  LEA R76, P4, R56, R89.reuse, 0x1 ;  /* 0x00000059384c7211 */ /* 0x080fe200078808ff */
[----:B------:R-:W5:Y:S01]  /*21e0*/  @P3 LDG.E.U16 R28, desc[UR20][R70.64] ;  /* 0x00000014461c3981 */ /* 0x000f62000c1e1500 */
[-C--:B------:R-:W-:Y:S01]  /*21f0*/  LEA R82, P5, R62, R89.reuse, 0x1 ;  /* 0x000000593e527211 */ /* 0x080fe200078a08ff */
[----:B------:R-:W-:Y:S01]  /*2200*/  IMAD R60, R60, UR5, RZ ;  /* 0x000000053c3c7c24 */ /* 0x000fe2000f8e02ff */
[----:B------:R-:W-:-:S02]  /*2210*/  LEA R78, P3, R58, R89, 0x1 ;  /* 0x000000593a4e7211 */ /* 0x000fc400078608ff */
[-C--:B------:R-:W-:Y:S02]  /*2220*/  LEA.HI.X.SX32 R77, R56, R11.reuse, 0x1, P4 ;  /* 0x0000000b384d7211 */ /* 0x080fe400020f0eff */
[----:B------:R-:W-:Y:S02]  /*2230*/  LEA.HI.X.SX32 R83, R62, R11, 0x1, P5 ;  /* 0x0000000b3e537211 */ /* 0x000fe400028f0eff */
[----:B------:R-:W-:Y:S02]  /*2240*/  LEA R84, P4, R54, R89, 0x1 ;  /* 0x0000005936547211 */ /* 0x000fe400078808ff */
[----:B------:R-:W-:Y:S02]  /*2250*/  LEA.HI.X.SX32 R79, R58, R11, 0x1, P3 ;  /* 0x0000000b3a4f7211 */ /* 0x000fe400018f0eff */
[----:B------:R-:W-:Y:S02]  /*2260*/  LEA R88, P5, R46, R89, 0x1 ;  /* 0x000000592e587211 */ /* 0x000fe400078a08ff */
[----:B------:R-:W-:-:S02]  /*2270*/  PRMT R30, RZ, 0x7610, R30 ;  /* 0x00007610ff1e7816 */ /* 0x000fc4000000001e */
[-C--:B------:R-:W-:Y:S02]  /*2280*/  LEA R86, P3, R10, R89.reuse, 0x1 ;  /* 0x000000590a567211 */ /* 0x080fe400078608ff */
[----:B------:R-:W-:Y:S02]  /*2290*/  PRMT R32, RZ, 0x7610, R32 ;  /* 0x00007610ff207816 */ /* 0x000fe40000000020 */
[----:B------:R-:W-:Y:S01]  /*22a0*/  PRMT R34, RZ, 0x7610, R34 ;  /* 0x00007610ff227816 */ /* 0x000fe20000000022 */
[----:B------:R-:W5:Y:S01]  /*22b0*/  @P2 LDG.E.U16 R30, desc[UR20][R72.64] ;  /* 0x00000014481e2981 */ /* 0x000f62000c1e1500 */
[----:B------:R-:W-:Y:S02]  /*22c0*/  LEA R80, P6, R60, R89, 0x1 ;  /* 0x000000593c507211 */ /* 0x000fe400078c08ff */
[----:B------:R-:W-:Y:S01]  /*22d0*/  PRMT R36, RZ, 0x7610, R36 ;  /* 0x00007610ff247816 */ /* 0x000fe20000000024 */
[----:B------:R-:W5:Y:S01]  /*22e0*/  @P0 LDG.E.U16 R32, desc[UR20][R74.64] ;  /* 0x000000144a200981 */ /* 0x000f62000c1e1500 */
[----:B------:R-:W-:-:S02]  /*22f0*/  PRMT R38, RZ, 0x7610, R38 ;  /* 0x00007610ff267816 */ /* 0x000fc40000000026 */
[----:B------:R-:W-:Y:S01]  /*2300*/  PRMT R40, RZ, 0x7610, R40 ;  /* 0x00007610ff287816 */ /* 0x000fe20000000028 */
[----:B------:R-:W5:Y:S01]  /*2310*/  @P0 LDG.E.U16 R34, desc[UR20][R82.64] ;  /* 0x0000001452220981 */ /* 0x000f62000c1e1500 */
[----:B------:R-:W-:Y:S02]  /*2320*/  PRMT R42, RZ, 0x7610, R42 ;  /* 0x00007610ff2a7816 */ /* 0x000fe4000000002a */
[-C--:B------:R-:W-:Y:S01]  /*2330*/  LEA.HI.X.SX32 R85, R54, R11.reuse, 0x1, P4 ;  /* 0x0000000b36557211 */ /* 0x080fe200020f0eff */
[----:B------:R-:W5:Y:S01]  /*2340*/  @P0 LDG.E.U16 R36, desc[UR20][R76.64] ;  /* 0x000000144c240981 */ /* 0x000f62000c1e1500 */
[-C--:B------:R-:W-:Y:S02]  /*2350*/  LEA.HI.X.SX32 R89, R46, R11.reuse, 0x1, P5 ;  /* 0x0000000b2e597211 */ /* 0x080fe400028f0eff */
[----:B------:R-:W-:Y:S01]  /*2360*/  PRMT R44, RZ, 0x7610, R44 ;  /* 0x00007610ff2c7816 */ /* 0x000fe2000000002c */
[----:B------:R-:W5:Y:S01]  /*2370*/  @P0 LDG.E.U16 R38, desc[UR20][R84.64] ;  /* 0x0000001454260981 */ /* 0x000f62000c1e1500 */
[----:B------:R-:W-:-:S02]  /*2380*/  LEA.HI.X.SX32 R87, R10, R11, 0x1, P3 ;  /* 0x0000000b0a577211 */ /* 0x000fc400018f0eff */
[----:B------:R-:W-:Y:S01]  /*2390*/  PRMT R46, RZ, 0x7610, R46 ;  /* 0x00007610ff2e7816 */ /* 0x000fe2000000002e */
[----:B------:R-:W5:Y:S01]  /*23a0*/  @P0 LDG.E.U16 R40, desc[UR20][R78.64] ;  /* 0x000000144e280981 */ /* 0x000f62000c1e1500 */
[----:B------:R-:W-:-:S03]  /*23b0*/  LEA.HI.X.SX32 R81, R60, R11, 0x1, P6 ;  /* 0x0000000b3c517211 */ /* 0x000fc600030f0eff */
[----:B------:R-:W5:Y:S04]  /*23c0*/  @P0 LDG.E.U16 R42, desc[UR20][R86.64] ;  /* 0x00000014562a0981 */ /* 0x000f68000c1e1500 */
[----:B------:R-:W5:Y:S04]  /*23d0*/  @P0 LDG.E.U16 R44, desc[UR20][R80.64] ;  /* 0x00000014502c0981 */ /* 0x000f68000c1e1500 */
[----:B------:R-:W5:Y:S01]  /*23e0*/  @P0 LDG.E.U16 R46, desc[UR20][R88.64] ;  /* 0x00000014582e0981 */ /* 0x000f62000c1e1500 */
[----:B------:R-:W-:-:S04]  /*23f0*/  IMAD R11, R7, R64, RZ ;  /* 0x00000040070b7224 */ /* 0x000fc800078e02ff */
[----:B------:R-:W-:-:S04]  /*2400*/  IMAD R11, R64, 0x2, R11 ;  /* 0x00000002400b7824 */ /* 0x000fc800078e020b */
[----:B------:R-:W-:-:S04]  /*2410*/  IMAD R11, R64, 0x2, R11 ;  /* 0x00000002400b7824 */ /* 0x000fc800078e020b */
[----:B------:R-:W-:-:S04]  /*2420*/  IMAD R11, R64, 0x2, R11 ;  /* 0x00000002400b7824 */ /* 0x000fc800078e020b */
[----:B------:R-:W-:-:S04]  /*2430*/  IMAD R131, R64, 0x2, R11 ;  /* 0x0000000240837824 */ /* 0x000fc800078e020b */
[----:B------:R-:W-:Y:S01]  /*2440*/  IMAD R133, R64, 0x2, R131 ;  /* 0x0000000240857824 */ /* 0x000fe200078e0283 */
[----:B------:R-:W-:-:S03]  /*2450*/  SHF.R.S32.HI R6, RZ, 0x6, R18 ;  /* 0x00000006ff067819 */ /* 0x000fc60000011412 */
[----:B------:R-:W-:Y:S01]  /*2460*/  IMAD R101, R64, 0x2, R133 ;  /* 0x0000000240657824 */ /* 0x000fe200078e0285 */
[----:B------:R-:W-:Y:S01]  /*2470*/  SHF.R.S32.HI R10, RZ, 0x1f, R9 ;  /* 0x0000001fff0a7819 */ /* 0x000fe20000011409 */
[----:B------:R-:W-:Y:S01]  /*2480*/  IMAD.SHL.U32 R11, R5, 0x2, RZ ;  /* 0x00000002050b7824 */ /* 0x000fe200078e00ff */
[----:B------:R-:W-:Y:S01]  /*2490*/  SGXT R6, R6, 0x1 ;  /* 0x000000010606781a */ /* 0x000fe20000000200 */
[----:B------:R-:W-:Y:S01]  /*24a0*/  IMAD R60, R64, 0x2, R101 ;  /* 0x00000002403c7824 */ /* 0x000fe200078e0265 */
[----:B------:R-:W-:-:S04]  /*24b0*/  @!UP1 UIADD3 UR4, UPT, UPT, -UR4, 0x100000, URZ ;  /* 0x0010000004049890 */ /* 0x000fc8000fffe1ff */
[----:B------:R-:W-:Y:S02]  /*24c0*/  @!UP1 USHF.L.U32 UR5, UR4, 0xb, URZ ;  /* 0x0000000b04059899 */ /* 0x000fe400080006ff */
[----:B------:R-:W-:Y:S01]  /*24d0*/  @!UP1 USHF.L.U32 UR4, UR4, 0x1, URZ ;  /* 0x0000000104049899 */ /* 0x000fe200080006ff */
[----:B------:R-:W-:Y:S02]  /*24e0*/  SHF.L.U64.HI R9, R9, 0x1, R10 ;  /* 0x0000000109097819 */ /* 0x000fe4000001020a */
[----:B------:R-:W-:Y:S02]  /*24f0*/  SHF.R.S32.HI R62, RZ, 0x1f, R101 ;  /* 0x0000001fff3e7819 */ /* 0x000fe40000011465 */
[----:B------:R-:W-:Y:S02]  /*2500*/  LEA R134, P4, R101, R128, 0x1 ;  /* 0x0000008065867211 */ /* 0x000fe400078808ff */
[----:B------:R-:W-:Y:S02]  /*2510*/  LOP3.LUT R11, R11, 0x90, R6, 0x78, !PT ;  /* 0x000000900b0b7812 */ /* 0x000fe400078e7806 */
[----:B------:R-:W-:-:S02]  /*2520*/  SHF.R.S32.HI R54, RZ, 0x1f, R60 ;  /* 0x0000001fff367819 */ /* 0x000fc4000001143c */
[-C--:B------:R-:W-:Y:S02]  /*2530*/  LEA R136, P5, R60, R128.reuse, 0x1 ;  /* 0x000000803c887211 */ /* 0x080fe400078a08ff */
[----:B------:R-:W-:Y:S02]  /*2540*/  SHF.R.S32.HI R6, RZ, 0x1f, R131 ;  /* 0x0000001fff067819 */ /* 0x000fe40000011483 */
[----:B------:R-:W-:Y:S02]  /*2550*/  SHF.R.S32.HI R10, RZ, 0x1f, R133 ;  /* 0x0000001fff0a7819 */ /* 0x000fe40000011485 */
[-C--:B------:R-:W-:Y:S02]  /*2560*/  LEA R154, P2, R131, R128.reuse, 0x1 ;  /* 0x00000080839a7211 */ /* 0x080fe400078408ff */
[----:B------:R-:W-:Y:S01]  /*2570*/  LEA R132, P3, R133, R128, 0x1 ;  /* 0x0000008085847211 */ /* 0x000fe200078608ff */
[----:B------:R-:W-:Y:S01]  /*2580*/  VOTEU.ALL UP2, P1 ;  /* 0x0000000000ff7886 */ /* 0x000fe20000840000 */
[----:B------:R-:W-:-:S02]  /*2590*/  LEA.HI.X R62, R101, R9, R62, 0x1, P4 ;  /* 0x00000009653e7211 */ /* 0x000fc400020f0c3e */
[----:B------:R-:W-:Y:S02]  /*25a0*/  SHF.R.S32.HI R56, RZ, 0x1f, R93 ;  /* 0x0000001fff387819 */ /* 0x000fe4000001145d */
[----:B------:R-:W-:Y:S01]  /*25b0*/  LEA R142, P4, R93, R128, 0x1 ;  /* 0x000000805d8e7211 */ /* 0x000fe200078808ff */
[----:B------:R0:W1:Y:S01]  /*25c0*/  @!UP2 SYNCS.EXCH.64 URZ, [UR9+0x5008], UR4 ;  /* 0x0050080409ffa5b2 */ /* 0x0000620008000100 */
[-C--:B------:R-:W-:Y:S02]  /*25d0*/  LEA.HI.X R60, R60, R9.reuse, R54, 0x1, P5 ;  /* 0x000000093c3c7211 */ /* 0x080fe400028f0c36 */
[-C--:B------:R-:W-:Y:S02]  /*25e0*/  LEA.HI.X R131, R131, R9.reuse, R6, 0x1, P2 ;  /* 0x0000000983837211 */ /* 0x080fe400010f0c06 */
[----:B------:R-:W-:Y:S01]  /*25f0*/  LEA.HI.X R133, R133, R9, R10, 0x1, P3 ;  /* 0x0000000985857211 */ /* 0x000fe200018f0c0a */
[----:B------:R-:W-:Y:S01]  /*2600*/  IMAD R10, R149, R64, RZ ;  /* 0x00000040950a7224 */ /* 0x000fe200078e02ff */
[----:B------:R-:W-:-:S02]  /*2610*/  SHF.R.S32.HI R58, RZ, 0x1f, R91 ;  /* 0x0000001fff3a7819 */ /* 0x000fc4000001145b */
[-C--:B------:R-:W-:Y:S02]  /*2620*/  LEA R144, P5, R91, R128.reuse, 0x1 ;  /* 0x000000805b907211 */ /* 0x080fe400078a08ff */
[----:B------:R-:W-:Y:S02]  /*2630*/  SHF.R.S32.HI R6, RZ, 0x1f, R97 ;  /* 0x0000001fff067819 */ /* 0x000fe40000011461 */
[-C--:B------:R-:W-:Y:S02]  /*2640*/  LEA R138, P2, R97, R128.reuse, 0x1 ;  /* 0x00000080618a7211 */ /* 0x080fe400078408ff */
[----:B------:R-:W-:Y:S02]  /*2650*/  SHF.R.S32.HI R54, RZ, 0x1f, R95 ;  /* 0x0000001fff367819 */ /* 0x000fe4000001145f */
[----:B------:R-:W-:Y:S02]  /*2660*/  LEA R140, P3, R95, R128, 0x1 ;  /* 0x000000805f8c7211 */ /* 0x000fe400078608ff */
[-C--:B------:R-:W-:Y:S01]  /*2670*/  LEA.HI.X R56, R93, R9.reuse, R56, 0x1, P4 ;  /* 0x000000095d387211 */ /* 0x080fe200020f0c38 */
[-C--:B------:R-:W-:Y:S01]  /*2680*/  IMAD R93, R147, R64.reuse, RZ ;  /* 0x00000040935d7224 */ /* 0x080fe200078e02ff */
[-C--:B------:R-:W-:Y:S01]  /*2690*/  LEA.HI.X R58, R91, R9.reuse, R58, 0x1, P5 ;  /* 0x000000095b3a7211 */ /* 0x080fe200028f0c3a */
[----:B--2---:R2:W-:Y:S01]  /*26a0*/  STS.U16 [R11+UR9+0x800], R90 ;  /* 0x0008005a0b007988 */ /* 0x0045e20008000409 */
[-C--:B------:R-:W-:Y:S01]  /*26b0*/  LEA.HI.X R6, R97, R9.reuse, R6, 0x1, P2 ;  /* 0x0000000961067211 */ /* 0x080fe200010f0c06 */
[----:B------:R-:W-:Y:S01]  /*26c0*/  IMAD.SHL.U32 R91, R10, 0x2, RZ ;  /* 0x000000020a5b7824 */ /* 0x000fe200078e00ff */
[----:B------:R-:W-:Y:S01]  /*26d0*/  LEA.HI.X R54, R95, R9, R54, 0x1, P3 ;  /* 0x000000095f367211 */ /* 0x000fe200018f0c36 */
[----:B------:R-:W-:Y:S01]  /*26e0*/  IMAD R97, R41, R64, RZ ;  /* 0x0000004029617224 */ /* 0x000fe200078e02ff */
[----:B------:R-:W-:Y:S01]  /*26f0*/  ISETP.NE.U32.AND P0, PT, R99, RZ, PT ;  /* 0x000000ff6300720c */ /* 0x000fe20003f05070 */
[----:B----4-:R4:W-:Y:S01]  /*2700*/  STS.U16 [R11+UR9+0x400], R94 ;  /* 0x0004005e0b007988 */ /* 0x0109e20008000409 */
[----:B------:R-:W-:-:S02]  /*2710*/  IMAD.SHL.U32 R95, R93, 0x2, RZ ;  /* 0x000000025d5f7824 */ /* 0x000fc400078e00ff */
[-C--:B--2---:R-:W-:Y:S01]  /*2720*/  IMAD R90, R25, R64.reuse, RZ ;  /* 0x00000040195a7224 */ /* 0x084fe200078e02ff */
[----:B------:R2:W-:Y:S01]  /*2730*/  STS.U16 [R11+UR9+0x1800], R96 ;  /* 0x001800600b007988 */ /* 0x0005e20008000409 */
[----:B------:R-:W-:Y:S02]  /*2740*/  IMAD R99, R27, R64, RZ ;  /* 0x000000401b637224 */ /* 0x000fe400078e02ff */
[----:B------:R-:W-:Y:S02]  /*2750*/  IMAD.SHL.U32 R105, R90, 0x2, RZ ;  /* 0x000000025a697824 */ /* 0x000fe400078e00ff */
[----:B----4-:R-:W-:Y:S01]  /*2760*/  IMAD.HI R94, R10, 0x2, RZ ;  /* 0x000000020a5e7827 */ /* 0x010fe200078e02ff */
[----:B------:R4:W-:Y:S03]  /*2770*/  STS.U16 [R11+UR9+0x1400], R98 ;  /* 0x001400620b007988 */ /* 0x0009e60008000409 */
[----:B------:R-:W-:Y:S01]  /*2780*/  IMAD.HI R10, R90, 0x2, RZ ;  /* 0x000000025a0a7827 */ /* 0x000fe200078e02ff */
[----:B------:R-:W-:Y:S01]  /*2790*/  IADD3 R90, P4, P5, R91, UR12, R128 ;  /* 0x0000000c5b5a7c10 */ /* 0x000fe2000fd9e080 */
[----:B------:R0:W-:Y:S02]  /*27a0*/  STS.U16 [R11+UR9+0x1000], R92 ;  /* 0x0010005c0b007988 */ /* 0x0001e40008000409 */
[----:B--2---:R-:W-:-:S04]  /*27b0*/  IMAD.HI R96, R93, 0x2, RZ ;  /* 0x000000025d607827 */ /* 0x004fc800078e02ff */
[C---:B------:R-:W-:Y:S02]  /*27c0*/  IMAD.SHL.U32 R93, R97.reuse, 0x2, RZ ;  /* 0x00000002615d7824 */ /* 0x040fe400078e00ff */
[----:B----4-:R-:W-:Y:S01]  /*27d0*/  IMAD.HI R98, R97, 0x2, RZ ;  /* 0x0000000261627827 */ /* 0x010fe200078e02ff */
[----:B0-----:R-:W-:-:S03]  /*27e0*/  IADD3 R92, P2, P3, R95, UR12, R128 ;  /* 0x0000000c5f5c7c10 */ /* 0x001fc6000fb5e080 */
[----:B------:R-:W-:Y:S01]  /*27f0*/  IMAD.SHL.U32 R97, R99, 0x2, RZ ;  /* 0x0000000263617824 */ /* 0x000fe200078e00ff */
[--C-:B------:R-:W-:Y:S01]  /*2800*/  IADD3.X R91, PT, PT, R94, UR13, R9.reuse, P4, P5 ;  /* 0x0000000d5e5b7c10 */ /* 0x100fe2000a7ea409 */
[-C--:B------:R-:W-:Y:S01]  /*2810*/  IMAD R104, R63, R64.reuse, RZ ;  /* 0x000000403f687224 */ /* 0x080fe200078e02ff */
[----:B---3--:R0:W-:Y:S01]  /*2820*/  STS.U16 [R11+UR9+0xc00], R100 ;  /* 0x000c00640b007988 */ /* 0x0081e20008000409 */
[-C--:B------:R-:W-:Y:S01]  /*2830*/  IMAD R102, R61, R64.reuse, RZ ;  /* 0x000000403d667224 */ /* 0x080fe200078e02ff */
[--C-:B------:R-:W-:Y:S01]  /*2840*/  IADD3 R94, P4, P5, R93, UR12, R128.reuse ;  /* 0x0000000c5d5e7c10 */ /* 0x100fe2000fd9e080 */
[----:B------:R-:W-:Y:S01]  /*2850*/  IMAD.SHL.U32 R101, R104, 0x2, RZ ;  /* 0x0000000268657824 */ /* 0x000fe200078e00ff */
[----:B------:R-:W-:Y:S02]  /*2860*/  IADD3.X R93, PT, PT, R96, UR13, R9, P2, P3 ;  /* 0x0000000d605d7c10 */ /* 0x000fe400097e6409 */
[----:B------:R-:W-:Y:S01]  /*2870*/  IADD3 R96, P2, P3, R97, UR12, R128 ;  /* 0x0000000c61607c10 */ /* 0x000fe2000fb5e080 */
[----:B------:R-:W-:-:S02]  /*2880*/  IMAD R106, R39, R64, RZ ;  /* 0x00000040276a7224 */ /* 0x000fc400078e02ff */
[----:B0-----:R-:W-:-:S04]  /*2890*/  IMAD.HI R100, R99, 0x2, RZ ;  /* 0x0000000263647827 */ /* 0x001fc800078e02ff */
[----:B------:R-:W-:Y:S01]  /*28a0*/  IMAD.SHL.U32 R99, R102, 0x2, RZ ;  /* 0x0000000266637824 */ /* 0x000fe200078e00ff */
[--C-:B------:R-:W-:Y:S01]  /*28b0*/  IADD3.X R97, PT, PT, R100, UR13, R9.reuse, P2, P3 ;  /* 0x0000000d64617c10 */ /* 0x100fe200097e6409 */
[----:B------:R-:W-:Y:S01]  /*28c0*/  IMAD.HI R104, R104, 0x2, RZ ;  /* 0x0000000268687827 */ /* 0x000fe200078e02ff */
[----:B------:R-:W-:Y:S02]  /*28d0*/  IADD3.X R95, PT, PT, R98, UR13, R9, P4, P5 ;  /* 0x0000000d625f7c10 */ /* 0x000fe4000a7ea409 */
[--C-:B------:R-:W-:Y:S01]  /*28e0*/  IADD3 R100, P2, P3, R101, UR12, R128.reuse ;  /* 0x0000000c65647c10 */ /* 0x100fe2000fb5e080 */
[----:B------:R-:W-:Y:S01]  /*28f0*/  IMAD.HI R102, R102, 0x2, RZ ;  /* 0x0000000266667827 */ /* 0x000fe200078e02ff */
[----:B------:R-:W-:-:S03]  /*2900*/  IADD3 R98, P4, P5, R99, UR12, R128 ;  /* 0x0000000c63627c10 */ /* 0x000fc6000fd9e080 */
[-C--:B------:R-:W-:Y:S02]  /*2910*/  IMAD R112, R51, R64.reuse, RZ ;  /* 0x0000004033707224 */ /* 0x080fe400078e02ff */
[----:B------:R-:W-:Y:S02]  /*2920*/  IMAD.SHL.U32 R103, R106, 0x2, RZ ;  /* 0x000000026a677824 */ /* 0x000fe400078e00ff */
[-C--:B------:R-:W-:Y:S01]  /*2930*/  IMAD R110, R59, R64.reuse, RZ ;  /* 0x000000403b6e7224 */ /* 0x080fe200078e02ff */
[--C-:B------:R-:W-:Y:S01]  /*2940*/  IADD3.X R101, PT, PT, R104, UR13, R9.reuse, P2, P3 ;  /* 0x0000000d68657c10 */ /* 0x100fe200097e6409 */
[----:B------:R-:W-:Y:S01]  /*2950*/  IMAD.HI R106, R106, 0x2, RZ ;  /* 0x000000026a6a7827 */ /* 0x000fe200078e02ff */
[----:B------:R-:W-:Y:S02]  /*2960*/  IADD3.X R99, PT, PT, R102, UR13, R9, P4, P5 ;  /* 0x0000000d66637c10 */ /* 0x000fe4000a7ea409 */
[--C-:B------:R-:W-:Y:S01]  /*2970*/  IADD3 R104, P2, P3, R105, UR12, R128.reuse ;  /* 0x0000000c69687c10 */ /* 0x100fe2000fb5e080 */
[----:B------:R-:W-:Y:S01]  /*2980*/  IMAD.SHL.U32 R109, R112, 0x2, RZ ;  /* 0x00000002706d7824 */ /* 0x000fe200078e00ff */
[----:B------:R-:W-:Y:S01]  /*2990*/  IADD3 R102, P4, P5, R103, UR12, R128 ;  /* 0x0000000c67667c10 */ /* 0x000fe2000fd9e080 */
[----:B------:R-:W-:-:S02]  /*29a0*/  IMAD R116, R23, R64, RZ ;  /* 0x0000004017747224 */ /* 0x000fc400078e02ff */
[----:B------:R-:W-:Y:S02]  /*29b0*/  IMAD.SHL.U32 R107, R110, 0x2, RZ ;  /* 0x000000026e6b7824 */ /* 0x000fe400078e00ff */
[----:B------:R-:W-:Y:S01]  /*29c0*/  IMAD R114, R37, R64, RZ ;  /* 0x0000004025727224 */ /* 0x000fe200078e02ff */
[--C-:B------:R-:W-:Y:S01]  /*29d0*/  IADD3.X R105, PT, PT, R10, UR13, R9.reuse, P2, P3 ;  /* 0x0000000d0a697c10 */ /* 0x100fe200097e6409 */
[----:B------:R-:W-:Y:S01]  /*29e0*/  IMAD.HI R112, R112, 0x2, RZ ;  /* 0x0000000270707827 */ /* 0x000fe200078e02ff */
[----:B------:R-:W-:Y:S02]  /*29f0*/  IADD3.X R103, PT, PT, R106, UR13, R9, P4, P5 ;  /* 0x0000000d6a677c10 */ /* 0x000fe4000a7ea409 */
[--C-:B------:R-:W-:Y:S01]  /*2a00*/  IADD3 R108, P2, P3, R109, UR12, R128.reuse ;  /* 0x0000000c6d6c7c10 */ /* 0x100fe2000fb5e080 */
[----:B------:R-:W-:Y:S01]  /*2a10*/  IMAD.HI R110, R110, 0x2, RZ ;  /* 0x000000026e6e7827 */ /* 0x000fe200078e02ff */
[----:B------:R-:W-:-:S03]  /*2a20*/  IADD3 R106, P4, P5, R107, UR12, R128 ;  /* 0x0000000c6b6a7c10 */ /* 0x000fc6000fd9e080 */
[----:B------:R-:W-:Y:S02]  /*2a30*/  IMAD.SHL.U32 R113, R116, 0x2, RZ ;  /* 0x0000000274717824 */ /* 0x000fe400078e00ff */
[-C--:B------:R-:W-:Y:S02]  /*2a40*/  IMAD R120, R49, R64.reuse, RZ ;  /* 0x0000004031787224 */ /* 0x080fe400078e02ff */
        /* <DEDUP_REMOVED lines=9> */
[----:B------:R-:W-:Y:S02]  /*2ae0*/  IMAD.SHL.U32 R115, R118, 0x2, RZ ;  /* 0x0000000276737824 */ /* 0x000fe400078e00ff */
[-C--:B------:R-:W-:Y:S02]  /*2af0*/  IMAD R123, R21, R64.reuse, RZ ;  /* 0x00000040157b7224 */ /* 0x080fe400078e02ff */
        /* <DEDUP_REMOVED lines=19> */
[----:B------:R-:W-:Y:S01]  /*2c30*/  IMAD R127, R33, R64, RZ ;  /* 0x00000040217f7224 */ /* 0x000fe200078e02ff */
[--C-:B------:R-:W-:Y:S01]  /*2c40*/  IADD3.X R121, PT, PT, R10, UR13, R9.reuse, P2, P3 ;  /* 0x0000000d0a797c10 */ /* 0x100fe200097e6409 */
[----:B------:R-:W-:Y:S01]  /*2c50*/  IMAD.HI R126, R126, 0x2, RZ ;  /* 0x000000027e7e7827 */ /* 0x000fe200078e02ff */
[----:B------:R-:W-:Y:S02]  /*2c60*/  IADD3.X R119, PT, PT, R122, UR13, R9, P5, P4 ;  /* 0x0000000d7a777c10 */ /* 0x000fe4000afe8409 */
[--C-:B------:R-:W-:Y:S01]  /*2c70*/  IADD3 R124, P2, P3, R125, UR12, R128.reuse ;  /* 0x0000000c7d7c7c10 */ /* 0x100fe2000fb5e080 */
[----:B------:R-:W-:Y:S01]  /*2c80*/  IMAD.SHL.U32 R125, R127, 0x2, RZ ;  /* 0x000000027f7d7824 */ /* 0x000fe200078e00ff */
[----:B------:R-:W-:Y:S01]  /*2c90*/  IADD3 R122, P5, P4, R123, UR12, R128 ;  /* 0x0000000c7b7a7c10 */ /* 0x000fe2000fcbe080 */
[----:B------:R-:W-:-:S04]  /*2ca0*/  IMAD.HI R156, R156, 0x2, RZ ;  /* 0x000000029c9c7827 */ /* 0x000fc800078e02ff */
[----:B------:R-:W-:Y:S01]  /*2cb0*/  IMAD R10, R19, R64, RZ ;  /* 0x00000040130a7224 */ /* 0x000fe200078e02ff */
[--C-:B------:R-:W-:Y:S02]  /*2cc0*/  IADD3.X R123, PT, PT, R126, UR13, R9.reuse, P5, P4 ;  /* 0x0000000d7e7b7c10 */ /* 0x100fe4000afe8409 */
[--C-:B------:R-:W-:Y:S01]  /*2cd0*/  IADD3 R126, P5, P4, R125, UR12, R128.reuse ;  /* 0x0000000c7d7e7c10 */ /* 0x100fe2000fcbe080 */
[----:B------:R-:W-:Y:S01]  /*2ce0*/  IMAD.SHL.U32 R129, R10, 0x2, RZ ;  /* 0x000000020a817824 */ /* 0x000fe200078e00ff */
[--C-:B------:R-:W-:Y:S01]  /*2cf0*/  IADD3.X R125, PT, PT, R156, UR13, R9.reuse, P2, P3 ;  /* 0x0000000d9c7d7c10 */ /* 0x100fe200097e6409 */
[----:B------:R-:W-:Y:S01]  /*2d00*/  IMAD.HI R156, R127, 0x2, RZ ;  /* 0x000000027f9c7827 */ /* 0x000fe200078e02ff */
[----:B------:R0:W-:Y:S02]  /*2d10*/  STS.U16 [R11+UR9+0x1c00], R130 ;  /* 0x001c00820b007988 */ /* 0x0001e40008000409 */
[----:B------:R-:W-:Y:S01]  /*2d20*/  IADD3 R128, P2, P3, R129, UR12, R128 ;  /* 0x0000000c81807c10 */ /* 0x000fe2000fb5e080 */
[----:B------:R-:W-:Y:S01]  /*2d30*/  IMAD.HI R10, R10, 0x2, RZ ;  /* 0x000000020a0a7827 */ /* 0x000fe200078e02ff */
[----:B------:R-:W-:-:S04]  /*2d40*/  IADD3.X R127, PT, PT, R156, UR13, R9, P5, P4 ;  /* 0x0000000d9c7f7c10 */ /* 0x000fc8000afe8409 */
[----:B------:R-:W-:Y:S02]  /*2d50*/  IADD3.X R129, PT, PT, R10, UR13, R9, P2, P3 ;  /* 0x0000000d0a817c10 */ /* 0x000fe400097e6409 */
[----:B0-----:R-:W-:Y:S02]  /*2d60*/  IADD3 R130, P4, PT, R154, UR12, RZ ;  /* 0x0000000c9a827c10 */ /* 0x001fe4000ff9e0ff */
[----:B------:R-:W-:Y:S02]  /*2d70*/  LOP3.LUT R10, R11, 0x20, RZ, 0x3c, !PT ;  /* 0x000000200b0a7812 */ /* 0x000fe400078e3cff */
[----:B------:R-:W-:Y:S02]  /*2d80*/  IADD3.X R131, PT, PT, R131, UR13, RZ, P4, !PT ;  /* 0x0000000d83837c10 */ /* 0x000fe4000a7fe4ff */
[----:B------:R-:W-:Y:S01]  /*2d90*/  IADD3 R138, P4, PT, R138, UR12, RZ ;  /* 0x0000000c8a8a7c10 */ /* 0x000fe2000ff9e0ff */
[----:B-----5:R-:W-:Y:S01]  /*2da0*/  STS.U16 [R11+UR9], R148 ;  /* 0x000000940b007988 */ /* 0x020fe20008000409 */
[----:B------:R-:W-:-:S03]  /*2db0*/  LOP3.LUT R9, R11, 0x40, RZ, 0x3c, !PT ;  /* 0x000000400b097812 */ /* 0x000fc600078e3cff */
[----:B------:R0:W-:Y:S04]  /*2dc0*/  STS.U16 [R10+UR9+0x900], R139 ;  /* 0x0009008b0a007988 */ /* 0x0001e80008000409 */
[----:B------:R-:W-:Y:S01]  /*2dd0*/  STS.U16 [R10+UR9+0x500], R150 ;  /* 0x000500960a007988 */ /* 0x000fe20008000409 */
[----:B0-----:R-:W-:Y:S02]  /*2de0*/  IADD3.X R139, PT, PT, R6, UR13, RZ, P4, !PT ;  /* 0x0000000d068b7c10 */ /* 0x001fe4000a7fe4ff */
[----:B------:R-:W-:Y:S01]  /*2df0*/  LOP3.LUT R6, R11, 0x60, RZ, 0x3c, !PT ;  /* 0x000000600b067812 */ /* 0x000fe200078e3cff */
[----:B------:R-:W-:Y:S04]  /*2e00*/  STS.U16 [R10+UR9+0xd00], R135 ;  /* 0x000d00870a007988 */ /* 0x000fe80008000409 */
        /* <DEDUP_REMOVED lines=13> */
[----:B------:R0:W-:Y:S04]  /*2ee0*/  STS.U16 [R6+UR9+0x700], R155 ;  /* 0x0007009b06007988 */ /* 0x0001e80008000409 */
        /* <DEDUP_REMOVED lines=12> */
[----:B------:R2:W-:Y:S01]  /*2fb0*/  STS.U16 [R9+UR9+0x4600], R42 ;  /* 0x0046002a09007988 */ /* 0x0005e20008000409 */
[----:B------:R-:W-:-:S03]  /*2fc0*/  IADD3 R134, P2, PT, R134, UR12, RZ ;  /* 0x0000000c86867c10 */ /* 0x000fc6000ff5e0ff */
[----:B------:R2:W-:Y:S04]  /*2fd0*/  STS.U16 [R6+UR9+0x4300], R44 ;  /* 0x0043002c06007988 */ /* 0x0005e80008000409 */
[----:B------:R2:W-:Y:S01]  /*2fe0*/  STS.U16 [R6+UR9+0x4700], R46 ;  /* 0x0047002e06007988 */ /* 0x0005e20008000409 */
[----:B-1----:R1:W-:Y:S06]  /*2ff0*/  MEMBAR.ALL.CTA ;  /* 0x0000000000007992 */ /* 0x0023ec0000008000 */
[----:B-1----:R-:W1:Y:S01]  /*3000*/  FENCE.VIEW.ASYNC.S ;  /* 0x00000000000073c6 */ /* 0x002e620000000000 */
[----:B0-----:R-:W-:-:S02]  /*3010*/  SHF.R.S32.HI R155, RZ, 0x1f, R4 ;  /* 0x0000001fff9b7819 */ /* 0x001fc40000011404 */
[----:B------:R-:W-:Y:S01]  /*3020*/  IADD3.X R135, PT, PT, R62, UR13, RZ, P2, !PT ;  /* 0x0000000d3e877c10 */ /* 0x000fe200097fe4ff */
[----:B------:R-:W-:Y:S01]  /*3030*/  UIADD3 UR6, UPT, UPT, UR9, 0x2000, URZ ;  /* 0x0000200009067890 */ /* 0x000fe2000fffe0ff */
[----:B------:R-:W-:Y:S01]  /*3040*/  IADD3 R142, P2, PT, R142, UR12, RZ ;  /* 0x0000000c8e8e7c10 */ /* 0x000fe2000ff5e0ff */
[----:B------:R-:W-:Y:S01]  /*3050*/  UIADD3 UR7, UPT, UPT, UR9, 0x4800, URZ ;  /* 0x0000480009077890 */ /* 0x000fe2000fffe0ff */
[----:B------:R-:W-:Y:S02]  /*3060*/  LEA.HI R155, R155, R4, RZ, 0x6 ;  /* 0x000000049b9b7211 */ /* 0x000fe400078f30ff */
[----:B------:R-:W-:Y:S02]  /*3070*/  IADD3 R132, P5, PT, R132, UR12, RZ ;  /* 0x0000000c84847c10 */ /* 0x000fe4000ffbe0ff */
[----:B------:R-:W-:Y:S01]  /*3080*/  IADD3 R136, P3, PT, R136, UR12, RZ ;  /* 0x0000000c88887c10 */ /* 0x000fe2000ff7e0ff */
[----:B------:R-:W-:Y:S01]  /*3090*/  USHF.R.U32.HI UR6, URZ, 0x4, UR6 ;  /* 0x00000004ff067899 */ /* 0x000fe20008011606 */
[----:B------:R-:W-:Y:S01]  /*30a0*/  IADD3.X R143, PT, PT, R56, UR13, RZ, P2, !PT ;  /* 0x0000000d388f7c10 */ /* 0x000fe200097fe4ff */
[----:B------:R-:W-:Y:S01]  /*30b0*/  USHF.R.U32.HI UR7, URZ, 0x4, UR7 ;  /* 0x00000004ff077899 */ /* 0x000fe20008011607 */
[----:B------:R-:W-:-:S02]  /*30c0*/  ISETP.LT.OR P2, PT, R4, 0x40, P0 ;  /* 0x000000400400780c */ /* 0x000fc40000741670 */
[----:B------:R-:W-:Y:S02]  /*30d0*/  SHF.R.S32.HI R20, RZ, 0x6, R155 ;  /* 0x00000006ff147819 */ /* 0x000fe4000001149b */
[----:B------:R-:W-:Y:S02]  /*30e0*/  IADD3.X R133, PT, PT, R133, UR13, RZ, P5, !PT ;  /* 0x0000000d85857c10 */ /* 0x000fe4000affe4ff */
[----:B------:R-:W-:Y:S01]  /*30f0*/  IADD3.X R137, PT, PT, R60, UR13, RZ, P3, !PT ;  /* 0x0000000d3c897c10 */ /* 0x000fe20009ffe4ff */
[----:B------:R-:W-:Y:S01]  /*3100*/  USGXT.U32 UR14, UR7, 0xe ;  /* 0x0000000e070e789a */ /* 0x000fe20008000000 */
[----:B------:R-:W-:Y:S02]  /*3110*/  IADD3 R140, P5, PT, R140, UR12, RZ ;  /* 0x0000000c8c8c7c10 */ /* 0x000fe4000ffbe0ff */
[----:B------:R-:W-:Y:S01]  /*3120*/  IADD3 R144, P3, PT, R144, UR12, RZ ;  /* 0x0000000c90907c10 */ /* 0x000fe2000ff7e0ff */
[----:B------:R-:W-:Y:S01]  /*3130*/  USGXT.U32 UR12, UR6, 0xe ;  /* 0x0000000e060c789a */ /* 0x000fe20008000000 */
[----:B------:R-:W-:Y:S01]  /*3140*/  VIMNMX R20, PT, PT, R20, 0x1, !PT ;  /* 0x0000000114147848 */ /* 0x000fe20007fe0100 */
[----:B------:R-:W-:-:S02]  /*3150*/  UIADD3 UR22, UP2, UPT, UR14, 0x2, URZ ;  /* 0x000000020e167890 */ /* 0x000fc4000ff5e0ff */
[----:B------:R-:W-:Y:S01]  /*3160*/  UIADD3 UR24, UP1, UPT, UR12, 0x80, URZ ;  /* 0x000000800c187890 */ /* 0x000fe2000ff3e0ff */
[----:B------:R-:W-:Y:S01]  /*3170*/  UMOV UR4, URZ ;  /* 0x000000ff00047c82 */ /* 0x000fe20008000000 */
[----:B------:R-:W-:Y:S01]  /*3180*/  UMOV UR5, URZ ;  /* 0x000000ff00057c82 */ /* 0x000fe20008000000 */
[----:B------:R-:W-:Y:S01]  /*3190*/  VIADD R20, R20, 0xffffffff ;  /* 0xffffffff14147836 */ /* 0x000fe20000000000 */
[----:B------:R-:W-:Y:S01]  /*31a0*/  IADD3.X R141, PT, PT, R54, UR13, RZ, P5, !PT ;  /* 0x0000000d368d7c10 */ /* 0x000fe2000affe4ff */
[----:B------:R-:W-:Y:S01]  /*31b0*/  UIADD3.X UR25, UPT, UPT, UR4, 0x40004040, URZ, UP1, !UPT ;  /* 0x4000404004197890 */ /* 0x000fe20008ffe4ff */
[----:B------:R-:W-:Y:S01]  /*31c0*/  IADD3.X R145, PT, PT, R58, UR13, RZ, P3, !PT ;  /* 0x0000000d3a917c10 */ /* 0x000fe20009ffe4ff */
[----:B------:R-:W-:Y:S01]  /*31d0*/  UIADD3.X UR23, UPT, UPT, UR5, 0x40004040, URZ, UP2, !UPT ;  /* 0x4000404005177890 */ /* 0x000fe200097fe4ff */
[----:B------:R-:W-:Y:S01]  /*31e0*/  UMOV UR6, URZ ;  /* 0x000000ff00067c82 */ /* 0x000fe20008000000 */
[----:B------:R-:W-:Y:S01]  /*31f0*/  IMAD.SHL.U32 R65, R65, 0x40, RZ ;  /* 0x0000004041417824 */ /* 0x000fe200078e00ff */
[----:B-1----:R-:W-:Y:S01]  /*3200*/  BAR.SYNC.DEFER_BLOCKING 0x0 ;  /* 0x0000000000007b1d */ /* 0x002fe20000010000 */
[----:B------:R-:W-:Y:S01]  /*3210*/  IMAD.SHL.U32 R155, R64, 0x40, RZ ;  /* 0x00000040409b7824 */ /* 0x000fe200078e00ff */
[----:B------:R-:W-:-:S04]  /*3220*/  ISETP.NE.U32.AND P3, PT, R20, RZ, PT ;  /* 0x000000ff1400720c */ /* 0x000fc80003f65070 */
[----:B--2---:R-:W-:Y:S09]  /*3230*/  @P2 BRA `(.L_x_6) ;  /* 0x0000000000842947 */ /* 0x004ff20003800000 */
[----:B------:R-:W-:Y:S02]  /*3240*/  UIADD3 UR4, UPT, UPT, UR9, 0x4000, URZ ;  /* 0x0000400009047890 */ /* 0x000fe4000fffe0ff */
[----:B------:R-:W-:Y:S02]  /*3250*/  USHF.R.U32.HI UR16, URZ, 0x4, UR9 ;  /* 0x00000004ff107899 */ /* 0x000fe40008011609 */
[----:B------:R-:W-:Y:S02]  /*3260*/  USHF.R.U32.HI UR4, URZ, 0x4, UR4 ;  /* 0x00000004ff047899 */ /* 0x000fe40008011604 */
[----:B------:R-:W-:Y:S02]  /*3270*/  USGXT.U32 UR16, UR16, 0xe ;  /* 0x0000000e1010789a */ /* 0x000fe40008000000 */
[----:B------:R-:W-:Y:S02]  /*3280*/  USGXT.U32 UR18, UR4, 0xe ;  /* 0x0000000e0412789a */ /* 0x000fe40008000000 */
[----:B------:R-:W-:-:S02]  /*3290*/  UIADD3 UR36, UP1, UPT, UR16, 0x80, URZ ;  /* 0x0000008010247890 */ /* 0x000fc4000ff3e0ff */
[----:B------:R-:W-:Y:S01]  /*32a0*/  UIADD3 UR34, UP2, UPT, UR18, 0x2, URZ ;  /* 0x0000000212227890 */ /* 0x000fe2000ff5e0ff */
[----:B------:R-:W-:Y:S01]  /*32b0*/  UMOV UR4, URZ ;  /* 0x000000ff00047c82 */ /* 0x000fe20008000000 */
[----:B------:R-:W-:Y:S01]  /*32c0*/  UMOV UR38, 0x0 ;  /* 0x0000000000267882 */ /* 0x000fe20000000000 */
[----:B------:R-:W-:Y:S02]  /*32d0*/  UIADD3.X UR37, UPT, UPT, UR4, 0x40004040, URZ, UP1, !UPT ;  /* 0x4000404004257890 */ /* 0x000fe40008ffe4ff */
[----:B------:R-:W-:Y:S02]  /*32e0*/  UIADD3.X UR35, UPT, UPT, UR4, 0x40004040, URZ, UP2, !UPT ;  /* 0x4000404004237890 */ /* 0x000fe400097fe4ff */
[----:B------:R-:W-:Y:S02]  /*32f0*/  UIADD3.64 UR26, UPT, UPT, UR36, 0x80, URZ ;  /* 0x00000080241a7897 */ /* 0x000fe4000fffe0ff */
[----:B------:R-:W-:Y:S02]  /*3300*/  UIADD3.64 UR28, UPT, UPT, UR34, 0x2, URZ ;  /* 0x00000002221c7897 */ /* 0x000fe4000fffe0ff */
[----:B------:R-:W-:-:S02]  /*3310*/  UIADD3.64 UR30, UPT, UPT, UR36, 0x100, URZ ;  /* 0x00000100241e7897 */ /* 0x000fc4000fffe0ff */
[----:B------:R-:W-:Y:S01]  /*3320*/  UIADD3.64 UR32, UPT, UPT, UR34, 0x4, URZ ;  /* 0x0000000422207897 */ /* 0x000fe2000fffe0ff */
[----:B------:R-:W-:Y:S01]  /*3330*/  UMOV UR39, 0x4048010 ;  /* 0x0404801000277882 */ /* 0x000fe20000000000 */
[----:B------:R-:W-:Y:S01]  /*3340*/  UMOV UR17, 0x40004040 ;  /* 0x4000404000117882 */ /* 0x000fe20000000000 */
[----:B------:R-:W-:Y:S01]  /*3350*/  UMOV UR19, 0x40004040 ;  /* 0x4000404000137882 */ /* 0x000fe20000000000 */
[----:B------:R-:W-:Y:S01]  /*3360*/  UMOV UR40, 0x0 ;  /* 0x0000000000287882 */ /* 0x000fe20000000000 */
[----:B------:R-:W-:Y:S01]  /*3370*/  UMOV UR41, 0x4048010 ;  /* 0x0404801000297882 */ /* 0x000fe20000000000 */
[----:B------:R-:W-:Y:S01]  /*3380*/  UMOV UR42, 0x0 ;  /* 0x00000000002a7882 */ /* 0x000fe20000000000 */
[----:B------:R-:W-:Y:S01]  /*3390*/  UMOV UR43, 0x4048010 ;  /* 0x04048010002b7882 */ /* 0x000fe20000000000 */
[----:B------:R-:W-:Y:S01]  /*33a0*/  UMOV UR4, UR11 ;  /* 0x0000000b00047c82 */ /* 0x000fe20008000000 */
[----:B------:R-:W-:Y:S01]  /*33b0*/  UMOV UR5, URZ ;  /* 0x000000ff00057c82 */ /* 0x000fe20008000000 */
[----:B------:R0:W-:Y:S01]  /*33c0*/  UTCHMMA gdesc[UR16], gdesc[UR18], tmem[UR8], tmem[UR38], idesc[UR39], !UPT ;  /* 0x00ff2612100075ea */ /* 0x0001e2000f800008 */
[----:B------:R-:W-:Y:S01]  /*33d0*/  UMOV UR44, 0x0 ;  /* 0x00000000002c7882 */ /* 0x000fe20000000000 */
[----:B------:R-:W-:Y:S01]  /*33e0*/  UMOV UR45, 0x4048010 ;  /* 0x04048010002d7882 */ /* 0x000fe20000000000 */
[----:B------:R0:W-:Y:S01]  /*33f0*/  UTCHMMA gdesc[UR36], gdesc[UR34], tmem[UR8], tmem[UR40], idesc[UR41], UPT ;  /* 0x00ff2822240075ea */ /* 0x0001e2000b800008 */
[----:B------:R-:W-:Y:S01]  /*3400*/  UMOV UR4, UR4 ;  /* 0x0000000400047c82 */ /* 0x000fe20008000000 */
[----:B------:R0:W-:Y:S01]  /*3410*/  UTCHMMA gdesc[UR26], gdesc[UR28], tmem[UR8], tmem[UR42], idesc[UR43], UPT ;  /* 0x00ff2a1c1a0075ea */ /* 0x0001e2000b800008 */
[----:B------:R0:W-:Y:S01]  /*3420*/  UTCHMMA gdesc[UR30], gdesc[UR32], tmem[UR8], tmem[UR44], idesc[UR45], UPT ;  /* 0x00ff2c201e0075ea */ /* 0x0001e2000b800008 */
[----:B------:R0:W-:Y:S01]  /*3430*/  UTCBAR [UR4], URZ ;  /* 0x000000ff040073e9 */ /* 0x0001e200080000ff */
[----:B------:R-:W-:Y:S01]  /*3440*/  NOP ;  /* 0x0000000000007918 */ /* 0x000fe20000000000 */
.L_x_6:
[----:B------:R-:W-:Y:S05]  /*3450*/  @!P3 BRA `(.L_x_7) ;  /* 0x0000000c00dcb947 */ /* 0x000fea0003800000 */
[----:B------:R-:W-:Y:S01]  /*3460*/  VIADD R8, R8, 0xffffffc0 ;  /* 0xffffffc008087836 */ /* 0x000fe20000000000 */
[----:B0-----:R-:W-:Y:S02]  /*3470*/  UIADD3.64 UR18, UPT, UPT, UR24, 0x80, URZ ;  /* 0x0000008018127897 */ /* 0x001fe4000fffe0ff */
[----:B------:R-:W-:Y:S02]  /*3480*/  UIADD3.64 UR26, UPT, UPT, UR22, 0x2, URZ ;  /* 0x00000002161a7897 */ /* 0x000fe4000fffe0ff */
[----:B------:R-:W-:Y:S01]  /*3490*/  R2UR UR32, R8 ;  /* 0x00000000082072ca */ /* 0x000fe200000e0000 */
[----:B------:R-:W-:Y:S01]  /*34a0*/  IMAD.MOV.U32 R8, RZ, RZ, R20 ;  /* 0x000000ffff087224 */ /* 0x000fe200078e0014 */
[----:B------:R-:W-:Y:S02]  /*34b0*/  UIADD3.64 UR28, UPT, UPT, UR24, 0x100, URZ ;  /* 0x00000100181c7897 */ /* 0x000fe4000fffe0ff */
[----:B------:R-:W-:Y:S01]  /*34c0*/  UIADD3.64 UR30, UPT, UPT, UR22, 0x4, URZ ;  /* 0x00000004161e7897 */ /* 0x000fe2000fffe0ff */
[----:B------:R-:W-:Y:S01]  /*34d0*/  UMOV UR5, 0x1 ;  /* 0x0000000100057882 */ /* 0x000fe20000000000 */
[----:B------:R-:W-:-:S10]  /*34e0*/  UMOV UR4, URZ ;  /* 0x000000ff00047c82 */ /* 0x000fd40008000000 */
.L_x_10:
[----:B------:R-:W-:Y:S01]  /*34f0*/  USHF.L.U32 UR6, UR6, 0x1f, URZ ;  /* 0x0000001f06067899 */ /* 0x000fe200080006ff */
[C---:B0-----:R-:W-:Y:S02]  /*3500*/  LOP3.LUT R20, R7.reuse, 0x8, RZ, 0xfc, !PT ;  /* 0x0000000807147812 */ /* 0x041fe400078efcff */
[----:B------:R-:W-:Y:S02]  /*3510*/  ISETP.GE.AND P6, PT, R7, UR32, PT ;  /* 0x0000002007007c0c */ /* 0x000fe4000bfc6270 */
[----:B------:R-:W-:Y:S01]  /*3520*/  ISETP.GE.AND P5, PT, R20, UR32, PT ;  /* 0x0000002014007c0c */ /* 0x000fe2000bfa6270 */
[----:B------:R-:W-:-:S04]  /*3530*/  IMAD.U32 R22, RZ, RZ, UR6 ;  /* 0x00000006ff167e24 */ /* 0x000fc8000f8e00ff */
[----:B------:R-:W0:Y:S02]  /*3540*/  SYNCS.PHASECHK.TRANS64.TRYWAIT P2, [UR11], R22 ;  /* 0x00000016ff0075a7 */ /* 0x000e24000804110b */
[----:B0-----:R-:W-:Y:S06]  /*3550*/  @!P2 BRA `(.L_x_8) ;  /* 0x0000001400a4a947 */ /* 0x001fec0003800000 */
.L_x_16:
[----:B------:R-:W-:Y:S01]  /*3560*/  PRMT R60, RZ, 0x7610, R60 ;  /* 0x00007610ff3c7816 */ /* 0x000fe2000000003c */
[----:B------:R-:W-:Y:S01]  /*3570*/  IMAD.WIDE R66, R155, 0x2, R66 ;  /* 0x000000029b427825 */ /* 0x000fe200078e0242 */
[----:B------:R-:W-:Y:S02]  /*3580*/  PRMT R62, RZ, 0x7610, R62 ;  /* 0x00007610ff3e7816 */ /* 0x000fe4000000003e */
[----:B------:R-:W-:Y:S01]  /*3590*/  ISETP.GE.AND P3, PT, R61, UR32, PT ;  /* 0x000000203d007c0c */ /* 0x000fe2000bf66270 */
[----:B------:R-:W-:Y:S01]  /*35a0*/  IMAD.WIDE R130, R155, 0x2, R130 ;  /* 0x000000029b827825 */ /* 0x000fe200078e0282 */
[----:B------:R-:W2:Y:S01]  /*35b0*/  @!P6 LDG.E.U16 R60, desc[UR20][R66.64] ;  /* 0x00000014423ce981 */ /* 0x000ea2000c1e1500 */
[----:B------:R-:W-:Y:S02]  /*35c0*/  ISETP.GE.AND P6, PT, R59, UR32, PT ;  /* 0x000000203b007c0c */ /* 0x000fe4000bfc6270 */
[----:B------:R-:W-:Y:S01]  /*35d0*/  ISETP.GE.AND P2, PT, R151, UR32, PT ;  /* 0x0000002097007c0c */ /* 0x000fe2000bf46270 */
[----:B------:R-:W3:Y:S01]  /*35e0*/  @!P5 LDG.E.U16 R62, desc[UR20][R130.64] ;  /* 0x00000014823ed981 */ /* 0x000ee2000c1e1500 */
[----:B------:R-:W-:Y:S01]  /*35f0*/  ISETP.GE.AND P5, PT, R57, UR32, PT ;  /* 0x0000002039007c0c */ /* 0x000fe2000bfa6270 */
[----:B------:R-:W-:Y:S01]  /*3600*/  IMAD.WIDE R106, R155, 0x2, R106 ;  /* 0x000000029b6a7825 */ /* 0x000fe200078e026a */
[----:B------:R-:W-:-:S02]  /*3610*/  ISETP.GE.AND P4, PT, R149, UR32, PT ;  /* 0x0000002095007c0c */ /* 0x000fc4000bf86270 */
[----:B------:R-:W-:Y:S01]  /*3620*/  PRMT R148, RZ, 0x7610, R148 ;  /* 0x00007610ff947816 */ /* 0x000fe20000000094 */
[C---:B------:R-:W-:Y:S01]  /*3630*/  IMAD.WIDE R98, R155.reuse, 0x2, R98 ;  /* 0x000000029b627825 */ /* 0x040fe200078e0262 */
[----:B------:R-:W-:Y:S02]  /*3640*/  PRMT R150, RZ, 0x7610, R150 ;  /* 0x00007610ff967816 */ /* 0x000fe40000000096 */
[----:B------:R-:W-:Y:S01]  /*3650*/  PRMT R64, RZ, 0x7610, R64 ;  /* 0x00007610ff407816 */ /* 0x000fe20000000040 */
[C---:B------:R-:W-:Y:S01]  /*3660*/  IMAD.WIDE R114, R155.reuse, 0x2, R114 ;  /* 0x000000029b727825 */ /* 0x040fe200078e0272 */
[----:B------:R-:W-:Y:S01]  /*3670*/  PRMT R152, RZ, 0x7610, R152 ;  /* 0x00007610ff987816 */ /* 0x000fe20000000098 */
[----:B------:R-:W4:Y:S01]  /*3680*/  @!P3 LDG.E.U16 R148, desc[UR20][R98.64] ;  /* 0x000000146294b981 */ /* 0x000f22000c1e1500 */
[----:B------:R-:W-:Y:S01]  /*3690*/  PRMT R146, RZ, 0x7610, R146 ;  /* 0x00007610ff927816 */ /* 0x000fe20000000092 */
[C---:B------:R-:W-:Y:S02]  /*36a0*/  IMAD.WIDE R138, R155.reuse, 0x2, R138 ;  /* 0x000000029b8a7825 */ /* 0x040fe400078e028a */
[----:B------:R-:W5:Y:S02]  /*36b0*/  @!P6 LDG.E.U16 R150, desc[UR20][R106.64] ;  /* 0x000000146a96e981 */ /* 0x000f64000c1e1500 */
[----:B------:R-:W-:-:S02]  /*36c0*/  IMAD.WIDE R90, R155, 0x2, R90 ;  /* 0x000000029b5a7825 */ /* 0x000fc400078e025a */
[----:B------:R-:W5:Y:S04]  /*36d0*/  @!P2 LDG.E.U16 R64, desc[UR20][R138.64] ;  /* 0x000000148a40a981 */ /* 0x000f68000c1e1500 */
[----:B------:R-:W5:Y:S04]  /*36e0*/  @!P5 LDG.E.U16 R152, desc[UR20][R114.64] ;  /* 0x000000147298d981 */ /* 0x000f68000c1e1500 */
[----:B------:R-:W5:Y:S01]  /*36f0*/  @!P4 LDG.E.U16 R146, desc[UR20][R90.64] ;  /* 0x000000145a92c981 */ /* 0x000f62000c1e1500 */
[C---:B------:R-:W-:Y:S02]  /*3700*/  LOP3.LUT R20, R7.reuse, 0x2, RZ, 0xfc, !PT ;  /* 0x0000000207147812 */ /* 0x040fe400078efcff */
[----:B------:R-:W-:-:S02]  /*3710*/  LOP3.LUT R24, R7, 0x6, RZ, 0xfc, !PT ;  /* 0x0000000607187812 */ /* 0x000fc400078efcff */
[----:B------:R-:W-:Y:S02]  /*3720*/  ISETP.GE.AND P2, PT, R20, UR32, PT ;  /* 0x0000002014007c0c */ /* 0x000fe4000bf46270 */
[----:B------:R-:W-:Y:S02]  /*3730*/  ISETP.GE.AND P4, PT, R24, UR32, PT ;  /* 0x0000002018007c0c */ /* 0x000fe4000bf86270 */
[----:B------:R-:W-:Y:S01]  /*3740*/  ISETP.GE.AND P5, PT, R153, UR32, PT ;  /* 0x0000002099007c0c */ /* 0x000fe2000bfa6270 */
[C---:B------:R-:W-:Y:S01]  /*3750*/  IMAD.WIDE R132, R155.reuse, 0x2, R132 ;  /* 0x000000029b847825 */ /* 0x040fe200078e0284 */
[----:B------:R-:W-:Y:S02]  /*3760*/  PRMT R56, RZ, 0x7610, R56 ;  /* 0x00007610ff387816 */ /* 0x000fe40000000038 */
[----:B------:R-:W-:Y:S01]  /*3770*/  PRMT R24, RZ, 0x7610, R24 ;  /* 0x00007610ff187816 */ /* 0x000fe20000000018 */
[----:B------:R-:W-:Y:S01]  /*3780*/  IMAD.WIDE R68, R155, 0x2, R68 ;  /* 0x000000029b447825 */ /* 0x000fe200078e0244 */
[----:B------:R-:W-:-:S03]  /*3790*/  PRMT R54, RZ, 0x7610, R54 ;  /* 0x00007610ff367816 */ /* 0x000fc60000000036 */
[----:B------:R-:W-:Y:S01]  /*37a0*/  IMAD.WIDE R72, R155, 0x2, R72 ;  /* 0x000000029b487825 */ /* 0x000fe200078e0248 */
[----:B------:R-:W5:Y:S01]  /*37b0*/  @!P2 LDG.E.U16 R56, desc[UR20][R68.64] ;  /* 0x000000144438a981 */ /* 0x000f62000c1e1500 */
[----:B------:R-:W-:Y:S02]  /*37c0*/  ISETP.GE.AND P3, PT, R45, UR32, PT ;  /* 0x000000202d007c0c */ /* 0x000fe4000bf66270 */
[----:B------:R-:W-:Y:S01]  /*37d0*/  ISETP.GE.AND P2, PT, R31, UR32, PT ;  /* 0x000000201f007c0c */ /* 0x000fe2000bf46270 */
[----:B------:R-:W5:Y:S01]  /*37e0*/  @!P4 LDG.E.U16 R24, desc[UR20][R72.64] ;  /* 0x000000144818c981 */ /* 0x000f62000c1e1500 */
[----:B------:R-:W-:-:S03]  /*37f0*/  ISETP.GE.AND P4, PT, R53, UR32, PT ;  /* 0x0000002035007c0c */ /* 0x000fc6000bf86270 */
[----:B------:R-:W5:Y:S01]  /*3800*/  @!P5 LDG.E.U16 R54, desc[UR20][R132.64] ;  /* 0x000000148436d981 */ /* 0x000f62000c1e1500 */
[----:B------:R-:W-:Y:S02]  /*3810*/  ISETP.GE.AND P5, PT, R43, UR32, PT ;  /* 0x000000202b007c0c */ /* 0x000fe4000bfa6270 */
[----:B------:R-:W-:Y:S01]  /*3820*/  LOP3.LUT R22, R7, 0x4, RZ, 0xfc, !PT ;  /* 0x0000000407167812 */ /* 0x000fe200078efcff */
[C---:B------:R-:W-:Y:S01]  /*3830*/  IMAD.WIDE R142, R155.reuse, 0x2, R142 ;  /* 0x000000029b8e7825 */ /* 0x040fe200078e028e */
[----:B------:R-:W-:Y:S02]  /*3840*/  PRMT R38, RZ, 0x7610, R38 ;  /* 0x00007610ff267816 */ /* 0x000fe40000000026 */
[----:B------:R-:W-:Y:S01]  /*3850*/  ISETP.GE.AND P6, PT, R22, UR32, PT ;  /* 0x0000002016007c0c */ /* 0x000fe2000bfc6270 */
[C---:B------:R-:W-:Y:S01]  /*3860*/  IMAD.WIDE R136, R155.reuse, 0x2, R136 ;  /* 0x000000029b887825 */ /* 0x040fe200078e0288 */
[----:B------:R-:W-:Y:S02]  /*3870*/  PRMT R22, RZ, 0x7610, R22 ;  /* 0x00007610ff167816 */ /* 0x000fe40000000016 */
[----:B------:R-:W-:Y:S01]  /*3880*/  PRMT R52, RZ, 0x7610, R52 ;  /* 0x00007610ff347816 */ /* 0x000fe20000000034 */
[----:B------:R-:W-:Y:S01]  /*3890*/  IMAD.WIDE R134, R155, 0x2, R134 ;  /* 0x000000029b867825 */ /* 0x000fe200078e0286 */
[----:B------:R-:W-:-:S02]  /*38a0*/  PRMT R36, RZ, 0x7610, R36 ;  /* 0x00007610ff247816 */ /* 0x000fc40000000024 */
[----:B------:R-:W5:Y:S01]  /*38b0*/  @!P2 LDG.E.U16 R22, desc[UR20][R136.64] ;  /* 0x000000148816a981 */ /* 0x000f62000c1e1500 */
[----:B------:R-:W-:Y:S01]  /*38c0*/  IMAD.WIDE R140, R155, 0x2, R140 ;  /* 0x000000029b8c7825 */ /* 0x000fe200078e028c */
[----:B------:R-:W-:Y:S02]  /*38d0*/  ISETP.GE.AND P2, PT, R147, UR32, PT ;  /* 0x0000002093007c0c */ /* 0x000fe4000bf46270 */
[----:B------:R-:W5:Y:S01]  /*38e0*/  @!P3 LDG.E.U16 R38, desc[UR20][R134.64] ;  /* 0x000000148626b981 */ /* 0x000f62000c1e1500 */
[----:B------:R-:W-:-:S03]  /*38f0*/  ISETP.GE.AND P3, PT, R29, UR32, PT ;  /* 0x000000201d007c0c */ /* 0x000fc6000bf66270 */
[----:B------:R-:W5:Y:S01]  /*3900*/  @!P4 LDG.E.U16 R52, desc[UR20][R140.64] ;  /* 0x000000148c34c981 */ /* 0x000f62000c1e1500 */
[----:B------:R-:W-:-:S03]  /*3910*/  ISETP.GE.AND P4, PT, R41, UR32, PT ;  /* 0x0000002029007c0c */ /* 0x000fc6000bf86270 */
[----:B------:R-:W5:Y:S01]  /*3920*/  @!P5 LDG.E.U16 R36, desc[UR20][R142.64] ;  /* 0x000000148e24d981 */ /* 0x000f62000c1e1500 */
[----:B------:R-:W-:Y:S01]  /*3930*/  ISETP.GE.AND P5, PT, R27, UR32, PT ;  /* 0x000000201b007c0c */ /* 0x000fe2000bfa6270 */
[C---:B------:R-:W-:Y:S01]  /*3940*/  IMAD.WIDE R96, R155.reuse, 0x2, R96 ;  /* 0x000000029b607825 */ /* 0x040fe200078e0260 */
[----:B------:R-:W-:Y:S02]  /*3950*/  PRMT R20, RZ, 0x7610, R20 ;  /* 0x00007610ff147816 */ /* 0x000fe40000000014 */
[----:B------:R-:W-:Y:S01]  /*3960*/  PRMT R50, RZ, 0x7610, R50 ;  /* 0x00007610ff327816 */ /* 0x000fe20000000032 */
[C---:B------:R-:W-:Y:S01]  /*3970*/  IMAD.WIDE R92, R155.reuse, 0x2, R92 ;  /* 0x000000029b5c7825 */ /* 0x040fe200078e025c */
[----:B------:R-:W-:Y:S02]  /*3980*/  PRMT R34, RZ, 0x7610, R34 ;  /* 0x00007610ff227816 */ /* 0x000fe40000000022 */
[----:B------:R-:W-:Y:S01]  /*3990*/  PRMT R165, RZ, 0x7610, R165 ;  /* 0x00007610ffa57816 */ /* 0x000fe200000000a5 */
[C---:B------:R-:W-:Y:S01]  /*39a0*/  IMAD.WIDE R144, R155.reuse, 0x2, R144 ;  /* 0x000000029b907825 */ /* 0x040fe200078e0290 */
[----:B------:R-:W5:Y:S03]  /*39b0*/  @!P2 LDG.E.U16 R50, desc[UR20][R92.64] ;  /* 0x000000145c32a981 */ /* 0x000f66000c1e1500 */
[----:B------:R-:W-:Y:S01]  /*39c0*/  IMAD.WIDE R94, R155, 0x2, R94 ;  /* 0x000000029b5e7825 */ /* 0x000fe200078e025e */
[----:B------:R-:W5:Y:S01]  /*39d0*/  @!P3 LDG.E.U16 R20, desc[UR20][R144.64] ;  /* 0x000000149014b981 */ /* 0x000f62000c1e1500 */
[----:B------:R-:W-:-:S02]  /*39e0*/  ISETP.GE.AND P3, PT, R63, UR32, PT ;  /* 0x000000203f007c0c */ /* 0x000fc4000bf66270 */
[----:B------:R-:W-:Y:S01]  /*39f0*/  ISETP.GE.AND P2, PT, R39, UR32, PT ;  /* 0x0000002027007c0c */ /* 0x000fe2000bf46270 */
        /* <DEDUP_REMOVED lines=26> */
[----:B------:R-:W-:Y:S01]  /*3ba0*/  IMAD.WIDE R70, R155, 0x2, R70 ;  /* 0x000000029b467825 */ /* 0x000fe200078e0246 */
[----:B------:R-:W-:-:S02]  /*3bb0*/  PRMT R28, RZ, 0x7610, R28 ;  /* 0x00007610ff1c7816 */ /* 0x000fc4000000001c */
[----:B------:R-:W5:Y:S01]  /*3bc0*/  @!P2 LDG.E.U16 R161, desc[UR20][R112.64] ;  /* 0x0000001470a1a981 */ /* 0x000f62000c1e1500 */
[----:B------:R-:W-:-:S04]  /*3bd0*/  IMAD.WIDE R110, R155, 0x2, R110 ;  /* 0x000000029b6e7825 */ /* 0x000fc800078e026e */
[----:B------:R-:W-:Y:S01]  /*3be0*/  IMAD.WIDE R116, R155, 0x2, R116 ;  /* 0x000000029b747825 */ /* 0x000fe200078e0274 */
[----:B------:R-:W5:Y:S01]  /*3bf0*/  @!P6 LDG.E.U16 R40, desc[UR20][R70.64] ;  /* 0x000000144628e981 */ /* 0x000f62000c1e1500 */
[----:B------:R-:W-:Y:S02]  /*3c00*/  ISETP.GE.AND P6, PT, R55, UR32, PT ;  /* 0x0000002037007c0c */ /* 0x000fe4000bfc6270 */
[----:B------:R-:W-:Y:S01]  /*3c10*/  ISETP.GE.AND P2, PT, R47, UR32, PT ;  /* 0x000000202f007c0c */ /* 0x000fe2000bf46270 */
        /* <DEDUP_REMOVED lines=13> */
[----:B------:R-:W-:Y:S01]  /*3cf0*/  PRMT R157, RZ, 0x7610, R157 ;  /* 0x00007610ff9d7816 */ /* 0x000fe2000000009d */
[----:B------:R-:W5:Y:S02]  /*3d00*/  @!P3 LDG.E.U16 R159, desc[UR20][R120.64] ;  /* 0x00000014789fb981 */ /* 0x000f64000c1e1500 */
[----:B------:R-:W-:-:S02]  /*3d10*/  IMAD.WIDE R124, R155, 0x2, R124 ;  /* 0x000000029b7c7825 */ /* 0x000fc400078e027c */
[----:B------:R-:W5:Y:S02]  /*3d20*/  @!P4 LDG.E.U16 R26, desc[UR20][R126.64] ;  /* 0x000000147e1ac981 */ /* 0x000f64000c1e1500 */
[----:B------:R-:W-:Y:S02]  /*3d30*/  IMAD.WIDE R122, R155, 0x2, R122 ;  /* 0x000000029b7a7825 */ /* 0x000fe400078e027a */
[----:B------:R-:W5:Y:S04]  /*3d40*/  @!P2 LDG.E.U16 R42, desc[UR20][R124.64] ;  /* 0x000000147c2aa981 */ /* 0x000f68000c1e1500 */
[----:B------:R-:W5:Y:S04]  /*3d50*/  @!P6 LDG.E.U16 R58, desc[UR20][R122.64] ;  /* 0x000000147a3ae981 */ /* 0x000f68000c1e1500 */
[----:B------:R-:W5:Y:S01]  /*3d60*/  @!P5 LDG.E.U16 R157, desc[UR20][R128.64] ;  /* 0x00000014809dd981 */ /* 0x000f62000c1e1500 */
[----:B------:R-:W-:Y:S01]  /*3d70*/  BAR.SYNC.DEFER_BLOCKING 0x0 ;  /* 0x0000000000007b1d */ /* 0x000fe20000010000 */
[----:B------:R-:W-:Y:S01]  /*3d80*/  ISETP.GE.AND P2, PT, R5, UR32, PT ;  /* 0x0000002005007c0c */ /* 0x000fe2000bf46270 */
[----:B------:R-:W-:Y:S01]  /*3d90*/  IMAD.WIDE R82, R65, 0x2, R82 ;  /* 0x0000000241527825 */ /* 0x000fe200078e0252 */
[----:B------:R-:W-:-:S03]  /*3da0*/  PRMT R154, RZ, 0x7610, R154 ;  /* 0x00007610ff9a7816 */ /* 0x000fc6000000009a */
[----:B------:R-:W-:-:S04]  /*3db0*/  IMAD.WIDE R74, R65, 0x2, R74 ;  /* 0x00000002414a7825 */ /* 0x000fc800078e024a */
[----:B------:R-:W-:-:S04]  /*3dc0*/  IMAD.WIDE R84, R65, 0x2, R84 ;  /* 0x0000000241547825 */ /* 0x000fc800078e0254 */
[----:B------:R-:W-:-:S04]  /*3dd0*/  IMAD.WIDE R76, R65, 0x2, R76 ;  /* 0x00000002414c7825 */ /* 0x000fc800078e024c */
[----:B------:R-:W-:-:S04]  /*3de0*/  IMAD.WIDE R86, R65, 0x2, R86 ;  /* 0x0000000241567825 */ /* 0x000fc800078e0256 */
[----:B------:R-:W-:-:S04]  /*3df0*/  IMAD.WIDE R78, R65, 0x2, R78 ;  /* 0x00000002414e7825 */ /* 0x000fc800078e024e */
[----:B------:R-:W-:-:S04]  /*3e00*/  IMAD.WIDE R88, R65, 0x2, R88 ;  /* 0x0000000241587825 */ /* 0x000fc800078e0258 */
[----:B------:R-:W-:Y:S01]  /*3e10*/  IMAD.WIDE R80, R65, 0x2, R80 ;  /* 0x0000000241507825 */ /* 0x000fe200078e0250 */
[----:B------:R-:W5:Y:S04]  /*3e20*/  @!P2 LDG.E.U16 R154, desc[UR20][R88.64] ;  /* 0x00000014589aa981 */ /* 0x000f68000c1e1500 */
[----:B--2---:R0:W-:Y:S04]  /*3e30*/  STS.U16 [R11+UR9+0x2000], R60 ;  /* 0x0020003c0b007988 */ /* 0x0041e80008000409 */
[----:B---3--:R1:W-:Y:S01]  /*3e40*/  STS.U16 [R11+UR9+0x2400], R62 ;  /* 0x0024003e0b007988 */ /* 0x0083e20008000409 */
[----:B0-----:R-:W-:-:S02]  /*3e50*/  PRMT R60, RZ, 0x7610, R60 ;  /* 0x00007610ff3c7816 */ /* 0x001fc4000000003c */
[----:B-1----:R-:W-:Y:S01]  /*3e60*/  PRMT R62, RZ, 0x7610, R62 ;  /* 0x00007610ff3e7816 */ /* 0x002fe2000000003e */
[----:B----4-:R0:W-:Y:S04]  /*3e70*/  STS.U16 [R11+UR9+0x3000], R148 ;  /* 0x003000940b007988 */ /* 0x0101e80008000409 */
[----:B-----5:R1:W-:Y:S04]  /*3e80*/  STS.U16 [R11+UR9+0x3400], R150 ;  /* 0x003400960b007988 */ /* 0x0203e80008000409 */
[----:B------:R2:W-:Y:S01]  /*3e90*/  STS.U16 [R11+UR9+0x2800], R64 ;  /* 0x002800400b007988 */ /* 0x0005e20008000409 */
[----:B0-----:R-:W-:-:S03]  /*3ea0*/  PRMT R148, RZ, 0x7610, R148 ;  /* 0x00007610ff947816 */ /* 0x001fc60000000094 */
[----:B------:R0:W-:Y:S01]  /*3eb0*/  STS.U16 [R11+UR9+0x3800], R152 ;  /* 0x003800980b007988 */ /* 0x0001e20008000409 */
[----:B-1----:R-:W-:-:S03]  /*3ec0*/  PRMT R150, RZ, 0x7610, R150 ;  /* 0x00007610ff967816 */ /* 0x002fc60000000096 */
[----:B------:R1:W-:Y:S01]  /*3ed0*/  STS.U16 [R11+UR9+0x2c00], R146 ;  /* 0x002c00920b007988 */ /* 0x0003e20008000409 */
[----:B--2---:R-:W-:-:S03]  /*3ee0*/  PRMT R64, RZ, 0x7610, R64 ;  /* 0x00007610ff407816 */ /* 0x004fc60000000040 */
[----:B------:R-:W2:Y:S01]  /*3ef0*/  @!P2 LDG.E.U16 R60, desc[UR20][R74.64] ;  /* 0x000000144a3ca981 */ /* 0x000ea2000c1e1500 */
[----:B0-----:R-:W-:-:S03]  /*3f00*/  PRMT R152, RZ, 0x7610, R152 ;  /* 0x00007610ff987816 */ /* 0x001fc60000000098 */
[----:B------:R-:W3:Y:S01]  /*3f10*/  @!P2 LDG.E.U16 R148, desc[UR20][R82.64] ;  /* 0x000000145294a981 */ /* 0x000ee2000c1e1500 */
[----:B-1----:R-:W-:-:S03]  /*3f20*/  PRMT R146, RZ, 0x7610, R146 ;  /* 0x00007610ff927816 */ /* 0x002fc60000000092 */
[----:B------:R-:W4:Y:S04]  /*3f30*/  @!P2 LDG.E.U16 R62, desc[UR20][R76.64] ;  /* 0x000000144c3ea981 */ /* 0x000f28000c1e1500 */
[----:B------:R-:W5:Y:S04]  /*3f40*/  @!P2 LDG.E.U16 R150, desc[UR20][R84.64] ;  /* 0x000000145496a981 */ /* 0x000f68000c1e1500 */
[----:B------:R-:W5:Y:S04]  /*3f50*/  @!P2 LDG.E.U16 R64, desc[UR20][R78.64] ;  /* 0x000000144e40a981 */ /* 0x000f68000c1e1500 */
[----:B------:R-:W5:Y:S04]  /*3f60*/  @!P2 LDG.E.U16 R152, desc[UR20][R86.64] ;  /* 0x000000145698a981 */ /* 0x000f68000c1e1500 */
[----:B------:R-:W5:Y:S01]  /*3f70*/  @!P2 LDG.E.U16 R146, desc[UR20][R80.64] ;  /* 0x000000145092a981 */ /* 0x000f62000c1e1500 */
[----:B------:R-:W-:-:S04]  /*3f80*/  ULEA UR11, UR5, UR9, 0x3 ;  /* 0x00000009050b7291 */ /* 0x000fc8000f8e18ff */
[----:B------:R-:W-:Y:S01]  /*3f90*/  UIADD3 UR11, UPT, UPT, UR11, 0x5000, URZ ;  /* 0x000050000b0b7890 */ /* 0x000fe2000fffe0ff */
        /* <DEDUP_REMOVED lines=25> */
[----:B--2---:R0:W-:Y:S04]  /*4130*/  STS.U16 [R11+UR9+0x4800], R60 ;  /* 0x0048003c0b007988 */ /* 0x0041e80008000409 */
[----:B---3--:R0:W-:Y:S04]  /*4140*/  STS.U16 [R11+UR9+0x4c00], R148 ;  /* 0x004c00940b007988 */ /* 0x0081e80008000409 */
[----:B----4-:R0:W-:Y:S04]  /*4150*/  STS.U16 [R10+UR9+0x4900], R62 ;  /* 0x0049003e0a007988 */ /* 0x0101e80008000409 */
[----:B-----5:R0:W-:Y:S04]  /*4160*/  STS.U16 [R10+UR9+0x4d00], R150 ;  /* 0x004d00960a007988 */ /* 0x0201e80008000409 */
[----:B------:R0:W-:Y:S04]  /*4170*/  STS.U16 [R9+UR9+0x4a00], R64 ;  /* 0x004a004009007988 */ /* 0x0001e80008000409 */
[----:B------:R0:W-:Y:S04]  /*4180*/  STS.U16 [R9+UR9+0x4e00], R152 ;  /* 0x004e009809007988 */ /* 0x0001e80008000409 */
[----:B------:R0:W-:Y:S04]  /*4190*/  STS.U16 [R6+UR9+0x4b00], R146 ;  /* 0x004b009206007988 */ /* 0x0001e80008000409 */
[----:B------:R0:W-:Y:S01]  /*41a0*/  STS.U16 [R6+UR9+0x4f00], R154 ;  /* 0x004f009a06007988 */ /* 0x0001e20008000409 */
[----:B------:R1:W-:Y:S06]  /*41b0*/  MEMBAR.ALL.CTA ;  /* 0x0000000000007992 */ /* 0x0003ec0000008000 */
[----:B-1----:R-:W1:Y:S02]  /*41c0*/  FENCE.VIEW.ASYNC.S ;  /* 0x00000000000073c6 */ /* 0x002e640000000000 */
[----:B-1----:R-:W-:Y:S06]  /*41d0*/  BAR.SYNC.DEFER_BLOCKING 0x0 ;  /* 0x0000000000007b1d */ /* 0x002fec0000010000 */
[----:B------:R-:W-:Y:S05]  /*41e0*/  @P0 BRA `(.L_x_9) ;  /* 0x00000000004c0947 */ /* 0x000fea0003800000 */
[----:B------:R-:W-:Y:S01]  /*41f0*/  UMOV UR13, 0x40004040 ;  /* 0x40004040000d7882 */ /* 0x000fe20000000000 */
        /* <DEDUP_REMOVED lines=9> */
[----:B------:R1:W-:Y:S01]  /*4290*/  UTCHMMA gdesc[UR12], gdesc[UR14], tmem[UR8], tmem[UR16], idesc[UR17], UPT ;  /* 0x00ff100e0c0075ea */ /* 0x0003e2000b800008 */
        /* <DEDUP_REMOVED lines=8> */
.L_x_9:
[----:B------:R-:W-:Y:S01]  /*4320*/  UIADD3 UR5, UPT, UPT, UR5, 0x1, URZ ;  /* 0x0000000105057890 */ /* 0x000fe2000fffe0ff */
[----:B------:R-:W-:Y:S01]  /*4330*/  VIADD R8, R8, 0xffffffff ;  /* 0xffffffff08087836 */ /* 0x000fe20000000000 */
[----:B------:R-:W-:Y:S02]  /*4340*/  UIADD3 UR32, UPT, UPT, UR32, -0x40, URZ ;  /* 0xffffffc020207890 */ /* 0x000fe4000fffe0ff */
[----:B------:R-:W-:Y:S02]  /*4350*/  UISETP.GT.AND UP1, UPT, UR5, 0x1, UPT ;  /* 0x000000010500788c */ /* 0x000fe4000bf24270 */
[----:B------:R-:W-:Y:S02]  /*4360*/  ISETP.NE.U32.AND P2, PT, R8, RZ, PT ;  /* 0x000000ff0800720c */ /* 0x000fe40003f45070 */
[----:B-1----:R-:W-:Y:S02]  /*4370*/  USEL UR6, URZ, 0x1, !UP1 ;  /* 0x00000001ff067887 */ /* 0x002fe4000c800000 */
[----:B------:R-:W-:-:S02]  /*4380*/  USEL UR5, UR5, URZ, !UP1 ;  /* 0x000000ff05057287 */ /* 0x000fc4000c800000 */
[----:B------:R-:W-:-:S03]  /*4390*/  ULOP3.LUT UR7, UR4, UR6, URZ, 0x3c, !UPT ;  /* 0x0000000604077292 */ /* 0x000fc6000f8e3cff */
[----:B------:R-:W-:-:S04]  /*43a0*/  UMOV UR6, UR4 ;  /* 0x0000000400067c82 */ /* 0x000fc80008000000 */
[----:B------:R-:W-:Y:S01]  /*43b0*/  UMOV UR4, UR7 ;  /* 0x0000000700047c82 */ /* 0x000fe20008000000 */
[----:B------:R-:W-:Y:S05]  /*43c0*/  @P2 BRA `(.L_x_10) ;  /* 0xfffffff000482947 */ /* 0x000fea000383ffff */
.L_x_7:
[----:B------:R-:W-:-:S13]  /*43d0*/  ISETP.GE.AND P0, PT, R4, 0x40, PT ;  /* 0x000000400400780c */ /* 0x000fda0003f06270 */
[----:B------:R-:W-:Y:S05]  /*43e0*/  @!P0 BRA `(.L_x_11) ;  /* 0x0000000000108947 */ /* 0x000fea0003800000 */
[----:B------:R-:W-:-:S06]  /*43f0*/  USHF.L.U32 UR6, UR6, 0x1f, URZ ;  /* 0x0000001f06067899 */ /* 0x000fcc00080006ff */
[----:B------:R-:W-:-:S04]  /*4400*/  IMAD.U32 R4, RZ, RZ, UR6 ;  /* 0x00000006ff047e24 */ /* 0x000fc8000f8e00ff */
[----:B------:R-:W1:Y:S02]  /*4410*/  SYNCS.PHASECHK.TRANS64.TRYWAIT P0, [UR11], R4 ;  /* 0x00000004ff0075a7 */ /* 0x000e64000800110b */
[----:B-1----:R-:W-:Y:S05]  /*4420*/  @!P0 BRA `(.L_x_12) ;  /* 0x0000000400fc8947 */ /* 0x002fea0003800000 */
.L_x_11:
[----:B------:R-:W-:Y:S01]  /*4430*/  BAR.SYNC.DEFER_BLOCKING 0x0 ;  /* 0x0000000000007b1d */ /* 0x000fe20000010000 */
[C---:B------:R-:W-:Y:S01]  /*4440*/  IMAD.SHL.U32 R19, R18.reuse, 0x20, RZ ;  /* 0x0000002012137824 */ /* 0x040fe200078e00ff */
[----:B------:R-:W-:Y:S01]  /*4450*/  SHF.R.S32.HI R23, RZ, 0x2, R18 ;  /* 0x00000002ff177819 */ /* 0x000fe20000011412 */
[C---:B0-----:R-:W-:Y:S02]  /*4460*/  IMAD.SHL.U32 R20, R18.reuse, 0x10, RZ ;  /* 0x0000001012147824 */ /* 0x041fe400078e00ff */
[----:B------:R-:W-:Y:S01]  /*4470*/  IMAD.SHL.U32 R22, R18, 0x4, RZ ;  /* 0x0000000412167824 */ /* 0x000fe200078e00ff */
[----:B------:R-:W-:Y:S01]  /*4480*/  LOP3.LUT R19, R19, 0x700, RZ, 0xc0, !PT ;  /* 0x0000070013137812 */ /* 0x000fe200078ec0ff */
[----:B------:R-:W0:Y:S01]  /*4490*/  LDCU UR4, c[0x0][0x3b4] ;  /* 0x00007680ff0477ac */ /* 0x000e220008000800 */
[----:B------:R-:W-:Y:S02]  /*44a0*/  LOP3.LUT R21, R20, 0x30, RZ, 0xc0, !PT ;  /* 0x0000003014157812 */ /* 0x000fe400078ec0ff */
[----:B------:R-:W-:Y:S01]  /*44b0*/  LOP3.LUT R20, R19, 0x70, R20, 0xf8, !PT ;  /* 0x0000007013147812 */ /* 0x000fe200078ef814 */
[C---:B------:R-:W-:Y:S01]  /*44c0*/  IMAD.SHL.U32 R19, R18.reuse, 0x2, RZ ;  /* 0x0000000212137824 */ /* 0x040fe200078e00ff */
[----:B------:R-:W-:Y:S01]  /*44d0*/  LOP3.LUT R22, R21, 0x1c0, R22, 0xf8, !PT ;  /* 0x000001c015167812 */ /* 0x000fe200078ef816 */
[----:B------:R-:W-:Y:S01]  /*44e0*/  IMAD.SHL.U32 R18, R18, 0x40, RZ ;  /* 0x0000004012127824 */ /* 0x000fe200078e00ff */
[----:B------:R-:W-:Y:S01]  /*44f0*/  SGXT R21, R23, 0x1 ;  /* 0x000000011715781a */ /* 0x000fe20000000200 */
[----:B------:R-:W1:Y:S01]  /*4500*/  LDCU.128 UR12, c[0x0][0x390] ;  /* 0x00007200ff0c77ac */ /* 0x000e620008000c00 */
[----:B------:R-:W-:-:S02]  /*4510*/  LOP3.LUT R19, R20, 0xc0, R19, 0x78, !PT ;  /* 0x000000c014137812 */ /* 0x000fc400078e7813 */
[----:B------:R-:W-:Y:S01]  /*4520*/  LOP3.LUT R25, R22, 0x440, R21, 0x78, !PT ;  /* 0x0000044016197812 */ /* 0x000fe200078e7815 */
[----:B------:R-:W2:Y:S01]  /*4530*/  LDCU UR5, c[0x0][0x3b8] ;  /* 0x00007700ff0577ac */ /* 0x000ea20008000800 */
[----:B------:R-:W-:Y:S01]  /*4540*/  LOP3.LUT R18, R18, 0x200, RZ, 0xc0, !PT ;  /* 0x0000020012127812 */ /* 0x000fe200078ec0ff */
[----:B------:R-:W-:Y:S01]  /*4550*/  VIADD R19, R19, UR9 ;  /* 0x0000000913137c36 */ /* 0x000fe20008000000 */
[----:B------:R-:W3:Y:S02]  /*4560*/  @!P1 SYNCS.CCTL.IV [UR9+0x5000] ;  /* 0x00500000ff0099b1 */ /* 0x000ee40008000009 */
[----:B---3--:R-:W-:Y:S01]  /*4570*/  BAR.SYNC.DEFER_BLOCKING 0x0 ;  /* 0x0000000000007b1d */ /* 0x008fe20000010000 */
[----:B------:R-:W-:-:S05]  /*4580*/  IADD3 R18, PT, PT, R25, UR9, R18 ;  /* 0x0000000919127c10 */ /* 0x000fca000fffe012 */
[----:B------:R-:W-:Y:S01]  /*4590*/  LDTM.16dp32bit_t0_t15.x8 R4, tmem[UR10] ;  /* 0x0000000a000479ee */ /* 0x000fe20008980000 */
[----:B------:R-:W3:Y:S01]  /*45a0*/  LDTM.16dp32bit_t16_t31.x8 R4, tmem[UR10+0x8] ;  /* 0x0000080a000479ee */ /* 0x000ee200089a0000 */
[----:B-1----:R-:W-:-:S04]  /*45b0*/  ISETP.GE.AND P0, PT, R13, UR14, PT ;  /* 0x0000000e0d007c0c */ /* 0x002fc8000bf06270 */
[----:B------:R-:W-:Y:S02]  /*45c0*/  ISETP.LT.AND P4, PT, R16, UR15, !P0 ;  /* 0x0000000f10007c0c */ /* 0x000fe4000c781270 */
[C---:B------:R-:W-:Y:S01]  /*45d0*/  ISETP.LT.AND P5, PT, R15.reuse, UR15, !P0 ;  /* 0x0000000f0f007c0c */ /* 0x040fe2000c7a1270 */
[----:B--2---:R-:W-:Y:S01]  /*45e0*/  IMAD R15, R15, UR5, RZ ;  /* 0x000000050f0f7c24 */ /* 0x004fe2000f8e02ff */
[----:B------:R-:W1:Y:S01]  /*45f0*/  @!P1 SYNCS.CCTL.IV [UR9+0x5008] ;  /* 0x00500800ff0099b1 */ /* 0x000e620008000009 */
[----:B------:R-:W-:Y:S01]  /*4600*/  NOP ;  /* 0x0000000000007918 */ /* 0x000fe20000000000 */
[----:B------:R-:W-:Y:S02]  /*4610*/  ISETP.LT.AND P1, PT, R17, UR15, !P0 ;  /* 0x0000000f11007c0c */ /* 0x000fe4000c721270 */
[----:B---3--:R-:W-:Y:S01]  /*4620*/  F2FP.F16.F32.PACK_AB R20, R6, R4 ;  /* 0x000000040614723e */ /* 0x008fe200000000ff */
[----:B0-----:R-:W-:Y:S01]  /*4630*/  IMAD R4, R13, UR4, RZ ;  /* 0x000000040d047c24 */ /* 0x001fe2000f8e02ff */
[----:B------:R-:W-:Y:S01]  /*4640*/  F2FP.F16.F32.PACK_AB R21, R7, R5 ;  /* 0x000000050715723e */ /* 0x000fe200000000ff */
[----:B------:R-:W-:Y:S01]  /*4650*/  IMAD R5, R17, UR5, RZ ;  /* 0x0000000511057c24 */ /* 0x000fe2000f8e02ff */
[----:B------:R-:W-:Y:S01]  /*4660*/  F2FP.F16.F32.PACK_AB R22, R10, R8 ;  /* 0x000000080a16723e */ /* 0x000fe200000000ff */
[----:B------:R-:W-:Y:S01]  /*4670*/  IMAD R7, R16, UR5, RZ ;  /* 0x0000000510077c24 */ /* 0x000fe2000f8e02ff */
[----:B------:R-:W-:Y:S01]  /*4680*/  F2FP.F16.F32.PACK_AB R23, R11, R9 ;  /* 0x000000090b17723e */ /* 0x000fe200000000ff */
[----:B------:R-:W-:Y:S01]  /*4690*/  IMAD R11, R12, UR5, RZ ;  /* 0x000000050c0b7c24 */ /* 0x000fe2000f8e02ff */
[----:B------:R-:W-:Y:S01]  /*46a0*/  LEA R28, P2, R4, UR12, 0x1 ;  /* 0x0000000c041c7c11 */ /* 0x000fe2000f8408ff */
[----:B------:R-:W-:-:S02]  /*46b0*/  IMAD R13, R3, UR5, RZ ;  /* 0x00000005030d7c24 */ /* 0x000fc4000f8e02ff */
[----:B-1----:R0:W-:Y:S01]  /*46c0*/  STSM.16.M88.4 [R19], R20 ;  /* 0x0000001413007844 */ /* 0x0021e20000000200 */
[----:B------:R-:W-:Y:S01]  /*46d0*/  BAR.SYNC.DEFER_BLOCKING 0x0 ;  /* 0x0000000000007b1d */ /* 0x000fe20000010000 */
[-C--:B------:R-:W-:Y:S01]  /*46e0*/  LEA R6, P3, R7, R28.reuse, 0x1 ;  /* 0x0000001c07067211 */ /* 0x080fe200078608ff */
[----:B------:R-:W-:Y:S01]  /*46f0*/  IMAD R16, R2, UR5, RZ ;  /* 0x0000000502107c24 */ /* 0x000fe2000f8e02ff */
[-C--:B------:R-:W-:Y:S01]  /*4700*/  LEA R8, P6, R15, R28.reuse, 0x1 ;  /* 0x0000001c0f087211 */ /* 0x080fe200078c08ff */
[----:B------:R-:W-:Y:S01]  /*4710*/  IMAD R17, R0, UR5, RZ ;  /* 0x0000000500117c24 */ /* 0x000fe2000f8e02ff */
[----:B0-----:R-:W-:Y:S02]  /*4720*/  LEA.HI.X.SX32 R20, R4, UR13, 0x1, P2 ;  /* 0x0000000d04147c11 */ /* 0x001fe400090f0eff */
[----:B------:R-:W-:Y:S02]  /*4730*/  LEA R4, P2, R5, R28, 0x1 ;  /* 0x0000001c05047211 */ /* 0x000fe400078408ff */
[----:B------:R-:W-:-:S02]  /*4740*/  LEA.HI.X.SX32 R7, R7, R20, 0x1, P3 ;  /* 0x0000001407077211 */ /* 0x000fc400018f0eff */
[----:B------:R-:W-:Y:S02]  /*4750*/  LEA.HI.X.SX32 R5, R5, R20, 0x1, P2 ;  /* 0x0000001405057211 */ /* 0x000fe400010f0eff */
[----:B------:R-:W-:Y:S02]  /*4760*/  ISETP.LT.AND P3, PT, R12, UR15, !P0 ;  /* 0x0000000f0c007c0c */ /* 0x000fe4000c761270 */
[C---:B------:R-:W-:Y:S01]  /*4770*/  LEA R10, P2, R11.reuse, R28, 0x1 ;  /* 0x0000001c0b0a7211 */ /* 0x040fe200078408ff */
[----:B------:R-:W0:Y:S03]  /*4780*/  LDSM.16.M88.4 R24, [R18] ;  /* 0x000000001218783b */ /* 0x000e260000000200 */
[----:B------:R-:W-:Y:S02]  /*4790*/  LEA.HI.X.SX32 R11, R11, R20, 0x1, P2 ;  /* 0x000000140b0b7211 */ /* 0x000fe400010f0eff */
[----:B------:R-:W-:-:S02]  /*47a0*/  ISETP.LT.AND P2, PT, R3, UR15, !P0 ;  /* 0x0000000f03007c0c */ /* 0x000fc4000c741270 */
[----:B0-----:R-:W-:Y:S01]  /*47b0*/  PRMT R9, R24, 0x7632, R9 ;  /* 0x0000763218097816 */ /* 0x001fe20000000009 */
[----:B------:R0:W-:Y:S01]  /*47c0*/  @P1 STG.E.U16 desc[UR20][R4.64], R24 ;  /* 0x0000001804001986 */ /* 0x0001e2000c101514 */
[----:B------:R-:W-:-:S03]  /*47d0*/  PRMT R3, R26, 0x7632, R3 ;  /* 0x000076321a037816 */ /* 0x000fc60000000003 */
[----:B------:R1:W-:Y:S01]  /*47e0*/  @P4 STG.E.U16 desc[UR20][R6.64], R9 ;  /* 0x0000000906004986 */ /* 0x0003e2000c101514 */
[C---:B------:R-:W-:Y:S01]  /*47f0*/  ISETP.LT.AND P4, PT, R14.reuse, UR15, !P0 ;  /* 0x0000000f0e007c0c */ /* 0x040fe2000c781270 */
[----:B------:R-:W-:-:S05]  /*4800*/  IMAD R14, R14, UR5, RZ ;  /* 0x000000050e0e7c24 */ /* 0x000fca000f8e02ff */
[C---:B0-----:R-:W-:Y:S02]  /*4810*/  LEA R4, P1, R14.reuse, R28, 0x1 ;  /* 0x0000001c0e047211 */ /* 0x041fe400078208ff */
[----:B-1----:R-:W-:Y:S02]  /*4820*/  LEA.HI.X.SX32 R9, R15, R20, 0x1, P6 ;  /* 0x000000140f097211 */ /* 0x002fe400030f0eff */
[C---:B------:R-:W-:Y:S02]  /*4830*/  LEA R6, P6, R13.reuse, R28, 0x1 ;  /* 0x0000001c0d067211 */ /* 0x040fe400078c08ff */
[----:B------:R-:W-:Y:S01]  /*4840*/  LEA.HI.X.SX32 R5, R14, R20, 0x1, P1 ;  /* 0x000000140e057211 */ /* 0x000fe200008f0eff */
[----:B------:R0:W-:Y:S01]  /*4850*/  @P5 STG.E.U16 desc[UR20][R8.64], R25 ;  /* 0x0000001908005986 */ /* 0x0001e2000c101514 */
[----:B------:R-:W-:Y:S02]  /*4860*/  LEA R12, P1, R16, R28, 0x1 ;  /* 0x0000001c100c7211 */ /* 0x000fe400078208ff */
[----:B------:R-:W-:-:S02]  /*4870*/  LEA.HI.X.SX32 R7, R13, R20, 0x1, P6 ;  /* 0x000000140d077211 */ /* 0x000fc400030f0eff */
[----:B------:R-:W-:Y:S02]  /*4880*/  LEA.HI.X.SX32 R13, R16, R20, 0x1, P1 ;  /* 0x00000014100d7211 */ /* 0x000fe400008f0eff */
[----:B------:R-:W-:Y:S02]  /*4890*/  ISETP.LT.AND P1, PT, R2, UR15, !P0 ;  /* 0x0000000f02007c0c */ /* 0x000fe4000c721270 */
[----:B------:R-:W-:Y:S02]  /*48a0*/  ISETP.LT.AND P0, PT, R0, UR15, !P0 ;  /* 0x0000000f00007c0c */ /* 0x000fe4000c701270 */
[----:B------:R-:W-:Y:S02]  /*48b0*/  LEA R14, P6, R17, R28, 0x1 ;  /* 0x0000001c110e7211 */ /* 0x000fe400078c08ff */
[----:B------:R-:W-:Y:S02]  /*48c0*/  PRMT R2, R25, 0x7632, R2 ;  /* 0x0000763219027816 */ /* 0x000fe40000000002 */
[----:B------:R-:W-:-:S02]  /*48d0*/  LEA.HI.X.SX32 R15, R17, R20, 0x1, P6 ;  /* 0x00000014110f7211 */ /* 0x000fc400030f0eff */
[----:B------:R-:W-:Y:S01]  /*48e0*/  PRMT R0, R27, 0x7632, R0 ;  /* 0x000076321b007816 */ /* 0x000fe20000000000 */
[----:B------:R0:W-:Y:S04]  /*48f0*/  @P4 STG.E.U16 desc[UR20][R4.64], R2 ;  /* 0x0000000204004986 */ /* 0x0001e8000c101514 */
[----:B------:R0:W-:Y:S04]  /*4900*/  @P3 STG.E.U16 desc[UR20][R10.64], R26 ;  /* 0x0000001a0a003986 */ /* 0x0001e8000c101514 */
[----:B------:R0:W-:Y:S04]  /*4910*/  @P2 STG.E.U16 desc[UR20][R6.64], R3 ;  /* 0x0000000306002986 */ /* 0x0001e8000c101514 */
[----:B------:R0:W-:Y:S04]  /*4920*/  @P1 STG.E.U16 desc[UR20][R12.64], R27 ;  /* 0x0000001b0c001986 */ /* 0x0001e8000c101514 */
[----:B------:R0:W-:Y:S01]  /*4930*/  @P0 STG.E.U16 desc[UR20][R14.64], R0 ;  /* 0x000000000e000986 */ /* 0x0001e2000c101514 */
[----:B------:R-:W-:Y:S06]  /*4940*/  BAR.SYNC.DEFER_BLOCKING 0x0 ;  /* 0x0000000000007b1d */ /* 0x000fec0000010000 */
[----:B------:R-:W-:Y:S05]  /*4950*/  BRA.U UP0, `(.L_x_13) ;  /* 0x00000001009c7547 */ /* 0x000fea000b800000 */
[----:B------:R-:W1:Y:S01]  /*4960*/  S2UR UR5, SR_CgaCtaId ;  /* 0x00000000000579c3 */ /* 0x000e620000008800 */
[----:B------:R-:W-:Y:S01]  /*4970*/  NOP ;  /* 0x0000000000007918 */ /* 0x000fe20000000000 */
[----:B------:R-:W-:Y:S01]  /*4980*/  UMOV UR4, 0x50 ;  /* 0x0000005000047882 */ /* 0x000fe20000000000 */
[----:B0-----:R-:W-:Y:S02]  /*4990*/  IMAD.U32 R0, RZ, RZ, UR8 ;  /* 0x00000008ff007e24 */ /* 0x001fe4000f8e00ff */
[----:B------:R-:W-:-:S03]  /*49a0*/  IMAD.MOV.U32 R3, RZ, RZ, 0x1 ;  /* 0x00000001ff037424 */ /* 0x000fc600078e00ff */
[----:B------:R-:W-:-:S04]  /*49b0*/  LOP3.LUT R0, R0, 0xffff, RZ, 0xc0, !PT ;  /* 0x0000ffff00007812 */ /* 0x000fc800078ec0ff */
[----:B------:R-:W-:-:S05]  /*49c0*/  SHF.R.U32.HI R0, RZ, 0x5, R0 ;  /* 0x00000005ff007819 */ /* 0x000fca0000011600 */
[----:B------:R-:W-:Y:S01]  /*49d0*/  VIADD R2, R0, 0x10 ;  /* 0x0000001000027836 */ /* 0x000fe20000000000 */
[----:B------:R-:W-:Y:S01]  /*49e0*/  SHF.L.U32 R0, R3, R0, RZ ;  /* 0x0000000003007219 */ /* 0x000fe200000006ff */
[----:B-1----:R-:W-:-:S03]  /*49f0*/  ULEA UR6, UR5, UR4, 0x18 ;  /* 0x0000000405067291 */ /* 0x002fc6000f8ec0ff */
[----:B------:R-:W-:-:S04]  /*4a00*/  SHF.L.U32 R3, R3, R2, RZ ;  /* 0x0000000203037219 */ /* 0x000fc800000006ff */
[----:B------:R-:W-:Y:S02]  /*4a10*/  LOP3.LUT R0, R3, R0, RZ, 0xfc, !PT ;  /* 0x0000000003007212 */ /* 0x000fe400078efcff */
[----:B------:R-:W0:Y:S02]  /*4a20*/  LDS R5, [UR6] ;  /* 0x00000006ff057984 */ /* 0x000e240008000800 */
[C---:B------:R-:W-:Y:S02]  /*4a30*/  LOP3.LUT R2, R0.reuse, 0xffff, RZ, 0xc0, !PT ;  /* 0x0000ffff00027812 */ /* 0x040fe400078ec0ff */
[----:B0-----:R-:W-:-:S04]  /*4a40*/  LOP3.LUT R3, R0, 0xffff, R5, 0x80, !PT ;  /* 0x0000ffff00037812 */ /* 0x001fc800078e8005 */
[----:B------:R-:W-:-:S13]  /*4a50*/  ISETP.NE.AND P0, PT, R3, R2, PT ;  /* 0x000000020300720c */ /* 0x000fda0003f05270 */
[----:B------:R-:W-:Y:S05]  /*4a60*/  @P0 BRA `(.L_x_14) ;  /* 0x0000000000500947 */ /* 0x000fea0003800000 */
[----:B------:R-:W-:Y:S02]  /*4a70*/  SHF.R.U32.HI R5, RZ, 0x10, R5 ;  /* 0x00000010ff057819 */ /* 0x000fe40000011605 */
[----:B------:R-:W-:-:S04]  /*4a80*/  SHF.R.U32.HI R2, RZ, 0x10, R0 ;  /* 0x00000010ff027819 */ /* 0x000fc80000011600 */
[----:B------:R-:W-:-:S04]  /*4a90*/  LOP3.LUT R5, R5, R2, RZ, 0xc0, !PT ;  /* 0x0000000205057212 */ /* 0x000fc800078ec0ff */
[----:B------:R-:W-:-:S13]  /*4aa0*/  ISETP.NE.AND P0, PT, R5, R2, PT ;  /* 0x000000020500720c */ /* 0x000fda0003f05270 */
[----:B------:R-:W-:Y:S05]  /*4ab0*/  @P0 BRA `(.L_x_15) ;  /* 0x0000000000300947 */ /* 0x000fea0003800000 */
[----:B------:R-:W-:Y:S01]  /*4ac0*/  R2UR UR4, R0 ;  /* 0x00000000000472ca */ /* 0x000fe200000e0000 */
[----:B------:R-:W-:Y:S01]  /*4ad0*/  VOTEU.ANY UR5, UPT, PT ;  /* 0x0000000000057886 */ /* 0x000fe200038e0100 */
[----:B------:R-:W0:Y:S01]  /*4ae0*/  S2R R0, SR_LANEID ;  /* 0x0000000000007919 */ /* 0x000e220000000000 */
[----:B------:R-:W-:-:S10]  /*4af0*/  UFLO.U32 UR5, UR5 ;  /* 0x00000005000572bd */ /* 0x000fd400080e0000 */
[----:B------:R-:W-:-:S06]  /*4b00*/  ULOP3.LUT UR4, URZ, UR4, URZ, 0x33, !UPT ;  /* 0x00000004ff047292 */ /* 0x000fcc000f8e33ff */
[----:B------:R-:W-:-:S04]  /*4b10*/  IMAD.U32 R2, RZ, RZ, UR4 ;  /* 0x00000004ff027e24 */ /* 0x000fc8000f8e00ff */
[----:B------:R-:W1:Y:S02]  /*4b20*/  REDUX UR7, R2 ;  /* 0x00000000020773c4 */ /* 0x000e640000000000 */
[----:B------:R2:W-:Y:S01]  /*4b30*/  UTCATOMSWS.AND URZ, UR4 ;  /* 0x0000000400ff79e3 */ /* 0x0005e20008000000 */
[----:B0-----:R-:W-:Y:S01]  /*4b40*/  ISETP.EQ.U32.AND P0, PT, R0, UR5, PT ;  /* 0x0000000500007c0c */ /* 0x001fe2000bf02070 */
[----:B-1----:R-:W-:-:S12]  /*4b50*/  IMAD.U32 R0, RZ, RZ, UR7 ;  /* 0x00000007ff007e24 */ /* 0x002fd8000f8e00ff */
[----:B------:R2:W-:Y:S01]  /*4b60*/  @P0 ATOMS.AND RZ, [UR6], R0 ;  /* 0x00000000ffff098c */ /* 0x0005e2000a800006 */
[----:B------:R-:W-:Y:S05]  /*4b70*/  BRA `(.L_x_13) ;  /* 0x0000000000147947 */ /* 0x000fea0003800000 */
.L_x_15:
[----:B------:R-:W-:-:S07]  /*4b80*/  MOV R2, 0x4ba0 ;  /* 0x00004ba000027802 */ /* 0x000fce0000000f00 */
[----:B------:R-:W-:Y:S05]  /*4b90*/  CALL.REL.NOINC `($__internal_0_$__cuda_sm10x_tcgen05_guardrail_trap_col_being_dealloced_not_returned_by_alloc) ;  /* 0x00000000002c7944 */ /* 0x000fea0003c00000 */
[----:B------:R-:W-:Y:S05]  /*4ba0*/  BRA `(.L_x_13) ;  /* 0x0000000000087947 */ /* 0x000fea0003800000 */
.L_x_14:
[----:B------:R-:W-:-:S07]  /*4bb0*/  MOV R2, 0x4bd0 ;  /* 0x00004bd000027802 */ /* 0x000fce0000000f00 */
[----:B------:R-:W-:Y:S05]  /*4bc0*/  CALL.REL.NOINC `($__internal_2_$__cuda_sm10x_tcgen05_guardrail_trap_unallocated_columns_being_dealloced) ;  /* 0x0000000000387944 */ /* 0x000fea0003c00000 */
.L_x_13:
[----:B------:R-:W-:Y:S01]  /*4bd0*/  NOP ;  /* 0x0000000000007918 */ /* 0x000fe20000000000 */
[----:B--2---:R-:W-:Y:S05]  /*4be0*/  EXIT ;  /* 0x000000000000794d */ /* 0x004fea0003800000 */
.L_x_8:
[----:B------:R-:W0:Y:S02]  /*4bf0*/  SYNCS.PHASECHK.TRANS64.TRYWAIT P2, [UR11], R22 ;  /* 0x00000016ff0075a7 */ /* 0x000e24000804110b */
[----:B0-----:R-:W-:Y:S05]  /*4c00*/  @!P2 BRA `(.L_x_8) ;  /* 0xfffffffc00f8a947 */ /* 0x001fea000383ffff */
[----:B------:R-:W-:Y:S05]  /*4c10*/  BRA `(.L_x_16) ;  /* 0xffffffe800507947 */ /* 0x000fea000383ffff */
.L_x_12:
[----:B------:R-:W1:Y:S02]  /*4c20*/  SYNCS.PHASECHK.TRANS64.TRYWAIT P0, [UR11], R4 ;  /* 0x00000004ff0075a7 */ /* 0x000e64000800110b */
[----:B-1----:R-:W-:Y:S05]  /*4c30*/  @!P0 BRA `(.L_x_12) ;  /* 0xfffffffc00f88947 */ /* 0x002fea000383ffff */
[----:B------:R-:W-:Y:S05]  /*4c40*/  BRA `(.L_x_11) ;  /* 0xfffffff400f87947 */ /* 0x000fea000383ffff */
        .weak           $__internal_0_$__cuda_sm10x_tcgen05_guardrail_trap_col_being_dealloced_not_returned_by_alloc
        .type           $__internal_0_$__cuda_sm10x_tcgen05_guardrail_trap_col_being_dealloced_not_returned_by_alloc,@function
        .size           $__internal_0_$__cuda_sm10x_tcgen05_guardrail_trap_col_being_dealloced_not_returned_by_alloc,($__internal_1_$__cuda_sm10x_tcgen05_guardrail_trap_phase_invalid_during_alloc - $__internal_0_$__cuda_sm10x_tcgen05_guardrail_trap_col_being_dealloced_not_returned_by_alloc)
$__internal_0_$__cuda_sm10x_tcgen05_guardrail_trap_col_being_dealloced_not_returned_by_alloc:
[----:B------:R-:W-:Y:S05]  /*4c50*/  BPT.TRAP 0x1 ;  /* 0x000000040000795c */ /* 0x000fea0000300000 */
[----:B------:R-:W-:-:S04]  /*4c60*/  IMAD.MOV.U32 R3, RZ, RZ, 0x0 ;  /* 0x00000000ff037424 */ /* 0x000fc800078e00ff */
[----:B------:R-:W-:Y:S05]  /*4c70*/  RET.REL.NODEC R2 `(matmul_kernel) ;  /* 0xffffffb002e07950 */ /* 0x000fea0003c3ffff */
        .weak           $__internal_1_$__cuda_sm10x_tcgen05_guardrail_trap_phase_invalid_during_alloc
        .type           $__internal_1_$__cuda_sm10x_tcgen05_guardrail_trap_phase_invalid_during_alloc,@function
        .size           $__internal_1_$__cuda_sm10x_tcgen05_guardrail_trap_phase_invalid_during_alloc,($__internal_2_$__cuda_sm10x_tcgen05_guardrail_trap_unallocated_columns_being_dealloced - $__internal_1_$__cuda_sm10x_tcgen05_guardrail_trap_phase_invalid_during_alloc)
$__internal_1_$__cuda_sm10x_tcgen05_guardrail_trap_phase_invalid_during_alloc:
[----:B------:R-:W-:Y:S05]  /*4c80*/  BPT.TRAP 0x1 ;  /* 0x000000040000795c */ /* 0x000fea0000300000 */
[----:B------:R-:W-:-:S04]  /*4c90*/  IMAD.MOV.U32 R3, RZ, RZ, 0x0 ;  /* 0x00000000ff037424 */ /* 0x000fc800078e00ff */
[----:B------:R-:W-:Y:S05]  /*4ca0*/  RET.REL.NODEC R2 `(matmul_kernel) ;  /* 0xffffffb002d47950 */ /* 0x000fea0003c3ffff */
        .weak           $__internal_2_$__cuda_sm10x_tcgen05_guardrail_trap_unallocated_columns_being_dealloced
        .type           $__internal_2_$__cuda_sm10x_tcgen05_guardrail_trap_unallocated_columns_being_dealloced,@function
        .size           $__internal_2_$__cuda_sm10x_tcgen05_guardrail_trap_unallocated_columns_being_dealloced,(.L_x_20 - $__internal_2_$__cuda_sm10x_tcgen05_guardrail_trap_unallocated_columns_being_dealloced)
$__internal_2_$__cuda_sm10x_tcgen05_guardrail_trap_unallocated_columns_being_dealloced:
[----:B------:R-:W-:Y:S05]  /*4cb0*/  BPT.TRAP 0x1 ;  /* 0x000000040000795c */ /* 0x000fea0000300000 */
[----:B------:R-:W-:-:S04]  /*4cc0*/  IMAD.MOV.U32 R3, RZ, RZ, 0x0 ;  /* 0x00000000ff037424 */ /* 0x000fc800078e00ff */
[----:B------:R-:W-:Y:S05]  /*4cd0*/  RET.REL.NODEC R2 `(matmul_kernel) ;  /* 0xffffffb002c87950 */ /* 0x000fea0003c3ffff */
.L_x_17:
[----:B------:R-:W-:-:S00]  /*4ce0*/  BRA `(.L_x_17) ;  /* 0xfffffffc00fc7947 */ /* 0x000fc0000383ffff */
[----:B------:R-:W-:-:S00]  /*4cf0*/  NOP ;  /* 0x0000000000007918 */ /* 0x000fc00000000000 */
        /* <DEDUP_REMOVED lines=8> */
.L_x_20:


//--------------------- .nv.shared.matmul_kernel  --------------------------
	.section	.nv.shared.matmul_kernel,"aw",@nobits
	.sectionflags	@""
	.align	16
	.zero		1024


//--------------------- .nv.shared.reserved.0     --------------------------
	.section	.nv.shared.reserved.0,"aw",@nobits
	.align	8
	.weak		__nv_reservedSMEM_offset_0_alias
	.size		__nv_reservedSMEM_offset_0_alias, 0, 64
	.other		__nv_reservedSMEM_offset_0_alias,@"STO_CUDA_RESERVED_SHARED STV_DEFAULT"
__nv_reservedSMEM_offset_0_alias:
	.zero		0
.nv.shared.reserved.0:
	.zero		64
	.weak		__nv_reservedSMEM_allocation_phase
	.type		__nv_reservedSMEM_allocation_phase,@object
	.size		__nv_reservedSMEM_allocation_phase,(.L_0 - __nv_reservedSMEM_allocation_phase)
__nv_reservedSMEM_allocation_phase:
	.zero		1
.L_0:
	.zero		7
	.weak		__nv_reservedSMEM_devtool_atexit_pc
	.type		__nv_reservedSMEM_devtool_atexit_pc,@object
	.size		__nv_reservedSMEM_devtool_atexit_pc,(__nv_reservedSMEM_allocation_mask - __nv_reservedSMEM_devtool_atexit_pc)
__nv_reservedSMEM_devtool_atexit_pc:
	.zero		8
	.weak		__nv_reservedSMEM_allocation_mask
	.type		__nv_reservedSMEM_allocation_mask,@object
	.size		__nv_reservedSMEM_allocation_mask,(.L_2 - __nv_reservedSMEM_allocation_mask)
__nv_reservedSMEM_allocation_mask:
	.zero		4
.L_2:


//--------------------- .nv.constant0.matmul_kernel --------------------------
	.section	.nv.constant0.matmul_kernel,"a",@progbits
	.sectionflags	@""
	.align	4
.nv.constant0.matmul_kernel:
	.zero		976


//--------------------- SYMBOLS --------------------------

	.type		.nv.reservedSmem.offset0,@object
	.size		.nv.reservedSmem.offset0,0x4
	.type		.nv.reservedSmem.cap,@object
	.size		.nv.reservedSmem.cap,0x4
